//
// Generated by NVIDIA NVVM Compiler
//
// Compiler Build ID: CL-36424714
// Cuda compilation tools, release 13.0, V13.0.88
// Based on NVVM 20.0.0
//

.version 9.0
.target sm_100
.address_size 64

	// .globl	_Z17createConstraintsPbilPi
.extern .func  (.param .b32 func_retval0) vprintf
(
	.param .b64 vprintf_param_0,
	.param .b64 vprintf_param_1
)
;
.global .align 1 .b8 $str[31] = {83, 116, 111, 32, 99, 111, 110, 116, 114, 111, 108, 108, 97, 110, 100, 111, 32, 108, 97, 32, 100, 105, 97, 103, 111, 110, 97, 108, 101, 10};
.global .align 1 .b8 $str$1[52] = {78, 101, 108, 108, 97, 32, 115, 116, 97, 116, 117, 115, 32, 37, 100, 32, 101, 32, 110, 101, 108, 108, 97, 32, 115, 116, 97, 116, 117, 115, 32, 37, 100, 32, 104, 97, 110, 110, 111, 32, 101, 110, 116, 114, 97, 109, 98, 105, 32, 49, 10};
.global .align 1 .b8 $str$2[57] = {78, 111, 110, 32, 99, 105, 32, 115, 111, 110, 111, 32, 115, 111, 108, 117, 122, 105, 111, 110, 105, 32, 112, 101, 114, 32, 105, 108, 32, 99, 111, 110, 116, 114, 111, 108, 108, 111, 32, 115, 117, 108, 108, 97, 32, 100, 105, 97, 103, 111, 110, 97, 108, 101, 10, 10};

.visible .entry _Z17createConstraintsPbilPi(
	.param .u64 .ptr .align 1 _Z17createConstraintsPbilPi_param_0,
	.param .u32 _Z17createConstraintsPbilPi_param_1,
	.param .u64 _Z17createConstraintsPbilPi_param_2,
	.param .u64 .ptr .align 1 _Z17createConstraintsPbilPi_param_3
)
{
	.reg .pred 	%p<13>;
	.reg .b16 	%rs<5>;
	.reg .b32 	%r<43>;
	.reg .b32 	%f<6>;
	.reg .b64 	%rd<20>;

	ld.param.u64 	%rd11, [_Z17createConstraintsPbilPi_param_0];
	ld.param.u32 	%r14, [_Z17createConstraintsPbilPi_param_1];
	ld.param.u64 	%rd9, [_Z17createConstraintsPbilPi_param_2];
	ld.param.u64 	%rd10, [_Z17createConstraintsPbilPi_param_3];
	cvta.to.global.u64 	%rd1, %rd11;
	mov.u32 	%r15, %ctaid.x;
	mov.u32 	%r16, %ntid.x;
	mul.lo.s32 	%r1, %r15, %r16;
	mov.u32 	%r17, %nctaid.x;
	mul.lo.s32 	%r18, %r16, %r17;
	cvt.u64.u32 	%rd2, %r18;
	and.b64  	%rd12, %rd9, -4294967296;
	setp.ne.s64 	%p1, %rd12, 0;
	@%p1 bra 	$L__BB0_2;
	cvt.u32.u64 	%r19, %rd2;
	cvt.u32.u64 	%r20, %rd9;
	div.u32 	%r21, %r20, %r19;
	cvt.u64.u32 	%rd19, %r21;
	bra.uni 	$L__BB0_3;
$L__BB0_2:
	div.s64 	%rd19, %rd9, %rd2;
$L__BB0_3:
	cvt.rn.f32.s64 	%f2, %rd19;
	add.f32 	%f1, %f2, 0f3F800000;
	setp.leu.f32 	%p2, %f1, 0f00000000;
	@%p2 bra 	$L__BB0_14;
	setp.lt.s32 	%p3, %r14, 1;
	@%p3 bra 	$L__BB0_14;
	shr.u32 	%r23, %r14, 31;
	add.s32 	%r24, %r14, %r23;
	shr.s32 	%r2, %r24, 1;
	mov.u32 	%r25, %tid.x;
	add.s32 	%r3, %r1, %r25;
	cvta.to.global.u64 	%rd6, %rd10;
	neg.s32 	%r4, %r2;
	mov.b32 	%r41, 0;
	cvt.u32.u64 	%r26, %rd2;
$L__BB0_6:
	mad.lo.s32 	%r27, %r41, %r26, %r3;
	cvt.s64.s32 	%rd7, %r27;
	setp.le.s64 	%p4, %rd9, %rd7;
	@%p4 bra 	$L__BB0_13;
	add.s64 	%rd13, %rd1, %rd7;
	ld.global.u8 	%rs1, [%rd13];
	setp.eq.s16 	%p5, %rs1, 0;
	@%p5 bra 	$L__BB0_13;
	cvt.u32.u64 	%r28, %rd7;
	div.s32 	%r29, %r28, %r14;
	mul.lo.s32 	%r30, %r29, %r14;
	sub.s32 	%r31, %r28, %r30;
	setp.lt.s32 	%p6, %r31, %r2;
	selp.b32 	%r32, %r2, %r4, %p6;
	add.s32 	%r33, %r31, %r32;
	mul.lo.s32 	%r42, %r33, %r14;
	add.s32 	%r7, %r42, %r14;
	cvt.rn.f32.s32 	%f3, %r29;
	cvt.rzi.s32.f32 	%r34, %f3;
	mul.lo.s32 	%r8, %r34, %r14;
$L__BB0_9:
	rem.s32 	%r10, %r42, %r14;
	add.s32 	%r11, %r10, %r8;
	cvt.s64.s32 	%rd14, %r11;
	add.s64 	%rd8, %rd1, %rd14;
	ld.global.u8 	%rs2, [%rd8];
	setp.eq.s16 	%p7, %rs2, 1;
	@%p7 bra 	$L__BB0_12;
	cvt.s64.s32 	%rd15, %r42;
	add.s64 	%rd16, %rd1, %rd15;
	ld.global.u8 	%rs3, [%rd16];
	setp.eq.s16 	%p8, %rs3, 0;
	setp.eq.s32 	%p9, %r10, -1;
	or.pred  	%p10, %p9, %p8;
	@%p10 bra 	$L__BB0_12;
	mov.b16 	%rs4, 1;
	st.global.u8 	[%rd8], %rs4;
	div.s32 	%r35, %r11, %r14;
	mul.lo.s32 	%r36, %r35, %r14;
	sub.s32 	%r37, %r11, %r36;
	cvt.rn.f32.s32 	%f4, %r35;
	cvt.rzi.s32.f32 	%r38, %f4;
	mad.lo.s32 	%r39, %r37, %r14, %r38;
	cvt.s64.s32 	%rd17, %r39;
	add.s64 	%rd18, %rd1, %rd17;
	st.global.u8 	[%rd18], %rs4;
	atom.global.add.u32 	%r40, [%rd6], 1;
$L__BB0_12:
	add.s32 	%r42, %r42, 1;
	setp.lt.s32 	%p11, %r42, %r7;
	@%p11 bra 	$L__BB0_9;
$L__BB0_13:
	add.s32 	%r41, %r41, 1;
	cvt.rn.f32.u32 	%f5, %r41;
	setp.gt.f32 	%p12, %f1, %f5;
	@%p12 bra 	$L__BB0_6;
$L__BB0_14:
	bar.sync 	0;
	ret;

}
	// .globl	_Z13checkDiagonalPbiPi
.visible .entry _Z13checkDiagonalPbiPi(
	.param .u64 .ptr .align 1 _Z13checkDiagonalPbiPi_param_0,
	.param .u32 _Z13checkDiagonalPbiPi_param_1,
	.param .u64 .ptr .align 1 _Z13checkDiagonalPbiPi_param_2
)
{
	.local .align 8 .b8 	__local_depot1[8];
	.reg .b64 	%SP;
	.reg .b64 	%SPL;
	.reg .pred 	%p<13>;
	.reg .b16 	%rs<10>;
	.reg .b32 	%r<34>;
	.reg .b32 	%f<4>;
	.reg .b64 	%rd<22>;

	mov.u64 	%SPL, __local_depot1;
	cvta.local.u64 	%SP, %SPL;
	ld.param.u64 	%rd6, [_Z13checkDiagonalPbiPi_param_0];
	ld.param.u32 	%r11, [_Z13checkDiagonalPbiPi_param_1];
	ld.param.u64 	%rd7, [_Z13checkDiagonalPbiPi_param_2];
	cvta.to.global.u64 	%rd1, %rd7;
	mov.u32 	%r12, %ctaid.x;
	mov.u32 	%r13, %ntid.x;
	mul.lo.s32 	%r1, %r12, %r13;
	mov.u32 	%r14, %nctaid.x;
	mul.lo.s32 	%r2, %r13, %r14;
	div.u32 	%r15, %r11, %r2;
	cvt.rn.f32.u32 	%f2, %r15;
	add.f32 	%f1, %f2, 0f3F800000;
	setp.leu.f32 	%p1, %f1, 0f00000000;
	@%p1 bra 	$L__BB1_15;
	add.s32 	%r3, %r11, 1;
	mul.lo.s32 	%r4, %r11, %r11;
	shr.u32 	%r17, %r11, 31;
	add.s32 	%r18, %r11, %r17;
	shr.s32 	%r19, %r18, 1;
	mad.lo.s32 	%r5, %r19, %r11, %r19;
	mov.u32 	%r20, %tid.x;
	add.s32 	%r6, %r1, %r20;
	add.u64 	%rd2, %SPL, 0;
	cvta.to.global.u64 	%rd3, %rd6;
	mov.b32 	%r33, 0;
	mov.u64 	%rd9, $str;
	cvt.s64.s32 	%rd12, %r5;
	mov.u64 	%rd13, $str$1;
$L__BB1_2:
	mad.lo.s32 	%r8, %r33, %r2, %r6;
	setp.ne.s32 	%p2, %r8, 0;
	@%p2 bra 	$L__BB1_4;
	cvta.global.u64 	%rd10, %rd9;
	{ // callseq 0, 0
	.param .b64 param0;
	st.param.b64 	[param0], %rd10;
	.param .b64 param1;
	st.param.b64 	[param1], 0;
	.param .b32 retval0;
	call.uni (retval0), 
	vprintf, 
	(
	param0, 
	param1
	);
	ld.param.b32 	%r21, [retval0];
	} // callseq 0
$L__BB1_4:
	rem.s32 	%r23, %r8, %r3;
	setp.ne.s32 	%p3, %r23, 0;
	setp.ge.s32 	%p4, %r8, %r4;
	or.pred  	%p5, %p3, %p4;
	@%p5 bra 	$L__BB1_14;
	add.s32 	%r9, %r8, %r5;
	cvt.s64.s32 	%rd11, %r8;
	add.s64 	%rd4, %rd3, %rd11;
	ld.global.u8 	%rs9, [%rd4];
	setp.ne.s16 	%p6, %rs9, 1;
	add.s64 	%rd5, %rd4, %rd12;
	@%p6 bra 	$L__BB1_8;
	ld.global.u8 	%rs5, [%rd5];
	setp.ne.s16 	%p7, %rs5, 1;
	mov.b16 	%rs9, 1;
	@%p7 bra 	$L__BB1_8;
	st.local.v2.u32 	[%rd2], {%r8, %r9};
	cvta.global.u64 	%rd14, %rd13;
	add.u64 	%rd15, %SP, 0;
	{ // callseq 1, 0
	.param .b64 param0;
	st.param.b64 	[param0], %rd14;
	.param .b64 param1;
	st.param.b64 	[param1], %rd15;
	.param .b32 retval0;
	call.uni (retval0), 
	vprintf, 
	(
	param0, 
	param1
	);
	ld.param.b32 	%r25, [retval0];
	} // callseq 1
	mov.u64 	%rd16, $str$2;
	cvta.global.u64 	%rd17, %rd16;
	{ // callseq 2, 0
	.param .b64 param0;
	st.param.b64 	[param0], %rd17;
	.param .b64 param1;
	st.param.b64 	[param1], 0;
	.param .b32 retval0;
	call.uni (retval0), 
	vprintf, 
	(
	param0, 
	param1
	);
	ld.param.b32 	%r27, [retval0];
	} // callseq 2
	ld.global.u8 	%rs9, [%rd4];
$L__BB1_8:
	and.b16  	%rs6, %rs9, 255;
	setp.eq.s16 	%p8, %rs6, 1;
	@%p8 bra 	$L__BB1_12;
	setp.ne.s16 	%p9, %rs6, 0;
	@%p9 bra 	$L__BB1_14;
	ld.global.u8 	%rs7, [%rd5];
	setp.eq.s16 	%p10, %rs7, 1;
	@%p10 bra 	$L__BB1_11;
	bra.uni 	$L__BB1_14;
$L__BB1_11:
	rem.s32 	%r29, %r9, %r11;
	mul.wide.s32 	%rd18, %r29, 4;
	add.s64 	%rd19, %rd1, %rd18;
	mov.b32 	%r30, 1;
	st.global.u32 	[%rd19], %r30;
	bra.uni 	$L__BB1_14;
$L__BB1_12:
	ld.global.u8 	%rs8, [%rd5];
	setp.ne.s16 	%p11, %rs8, 0;
	@%p11 bra 	$L__BB1_14;
	rem.s32 	%r31, %r8, %r11;
	mul.wide.s32 	%rd20, %r31, 4;
	add.s64 	%rd21, %rd1, %rd20;
	mov.b32 	%r32, 1;
	st.global.u32 	[%rd21], %r32;
$L__BB1_14:
	add.s32 	%r33, %r33, 1;
	cvt.rn.f32.u32 	%f3, %r33;
	setp.gt.f32 	%p12, %f1, %f3;
	@%p12 bra 	$L__BB1_2;
$L__BB1_15:
	bar.sync 	0;
	ret;

}
	// .globl	_Z8checkRowPbPiiS0_S_S_
.visible .entry _Z8checkRowPbPiiS0_S_S_(
	.param .u64 .ptr .align 1 _Z8checkRowPbPiiS0_S_S__param_0,
	.param .u64 .ptr .align 1 _Z8checkRowPbPiiS0_S_S__param_1,
	.param .u32 _Z8checkRowPbPiiS0_S_S__param_2,
	.param .u64 .ptr .align 1 _Z8checkRowPbPiiS0_S_S__param_3,
	.param .u64 .ptr .align 1 _Z8checkRowPbPiiS0_S_S__param_4,
	.param .u64 .ptr .align 1 _Z8checkRowPbPiiS0_S_S__param_5
)
{
	.reg .pred 	%p<60>;
	.reg .b16 	%rs<14>;
	.reg .b32 	%r<127>;
	.reg .b32 	%f<5>;
	.reg .b64 	%rd<47>;

	ld.param.u64 	%rd13, [_Z8checkRowPbPiiS0_S_S__param_0];
	ld.param.u64 	%rd14, [_Z8checkRowPbPiiS0_S_S__param_1];
	ld.param.u32 	%r41, [_Z8checkRowPbPiiS0_S_S__param_2];
	ld.param.u64 	%rd15, [_Z8checkRowPbPiiS0_S_S__param_3];
	ld.param.u64 	%rd16, [_Z8checkRowPbPiiS0_S_S__param_4];
	cvta.to.global.u64 	%rd1, %rd15;
	cvta.to.global.u64 	%rd2, %rd13;
	cvta.to.global.u64 	%rd3, %rd16;
	cvta.to.global.u64 	%rd4, %rd14;
	mov.u32 	%r42, %ctaid.x;
	mov.u32 	%r43, %ntid.x;
	mov.u32 	%r44, %tid.x;
	mad.lo.s32 	%r1, %r42, %r43, %r44;
	mov.u32 	%r45, %nctaid.x;
	mul.lo.s32 	%r2, %r43, %r45;
	div.u32 	%r46, %r41, %r2;
	cvt.rn.f32.u32 	%f2, %r46;
	add.f32 	%f1, %f2, 0f3F800000;
	setp.leu.f32 	%p1, %f1, 0f00000000;
	@%p1 bra 	$L__BB2_9;
	setp.gt.s32 	%p2, %r41, 0;
	shr.u32 	%r3, %r41, 1;
	shr.u32 	%r47, %r41, 31;
	add.s32 	%r48, %r41, %r47;
	shr.s32 	%r4, %r48, 1;
	@%p2 bra 	$L__BB2_10;
	mov.b32 	%r126, 0;
	cvt.s64.s32 	%rd20, %r4;
$L__BB2_3:
	mad.lo.s32 	%r39, %r126, %r2, %r1;
	setp.ge.s32 	%p3, %r39, %r41;
	@%p3 bra 	$L__BB2_8;
	mul.wide.s32 	%rd17, %r39, 4;
	add.s64 	%rd18, %rd4, %rd17;
	ld.global.u32 	%r50, [%rd18];
	setp.ne.s32 	%p4, %r50, -1;
	@%p4 bra 	$L__BB2_8;
	cvt.s64.s32 	%rd19, %r39;
	add.s64 	%rd12, %rd3, %rd19;
	ld.global.u8 	%rs1, [%rd12];
	setp.ne.s16 	%p5, %rs1, 0;
	@%p5 bra 	$L__BB2_8;
	mov.b16 	%rs2, 1;
	st.global.u8 	[%rd12], %rs2;
	setp.ge.s32 	%p6, %r39, %r4;
	@%p6 bra 	$L__BB2_8;
	add.s64 	%rd21, %rd12, %rd20;
	mov.b16 	%rs3, 1;
	st.global.u8 	[%rd21], %rs3;
$L__BB2_8:
	add.s32 	%r126, %r126, 1;
	cvt.rn.f32.u32 	%f3, %r126;
	setp.gt.f32 	%p7, %f1, %f3;
	@%p7 bra 	$L__BB2_3;
$L__BB2_9:
	bar.sync 	0;
	ret;
$L__BB2_10:
	and.b32  	%r5, %r41, 3;
	and.b32  	%r6, %r41, 2147483644;
	mov.b32 	%r116, 0;
	cvt.u64.u32 	%rd45, %r4;
	mul.wide.u32 	%rd39, %r3, 4;
$L__BB2_11:
	mad.lo.s32 	%r8, %r116, %r2, %r1;
	setp.ge.s32 	%p8, %r8, %r41;
	@%p8 bra 	$L__BB2_64;
	mul.wide.s32 	%rd22, %r8, 4;
	add.s64 	%rd23, %rd4, %rd22;
	ld.global.u32 	%r52, [%rd23];
	setp.ne.s32 	%p9, %r52, -1;
	@%p9 bra 	$L__BB2_64;
	cvt.s64.s32 	%rd24, %r8;
	add.s64 	%rd5, %rd3, %rd24;
	ld.global.u8 	%rs4, [%rd5];
	setp.eq.s16 	%p10, %rs4, 0;
	@%p10 bra 	$L__BB2_14;
	bra.uni 	$L__BB2_64;
$L__BB2_14:
	setp.lt.u32 	%p11, %r41, 4;
	mul.lo.s32 	%r27, %r8, %r41;
	mov.b32 	%r122, 0;
	@%p11 bra 	$L__BB2_57;
	mov.b32 	%r117, 0;
$L__BB2_16:
	add.s32 	%r55, %r117, %r27;
	cvt.s64.s32 	%rd25, %r55;
	add.s64 	%rd6, %rd2, %rd25;
	ld.global.u8 	%rs5, [%rd6];
	setp.ne.s16 	%p12, %rs5, 1;
	mul.wide.u32 	%rd26, %r117, 4;
	add.s64 	%rd7, %rd4, %rd26;
	add.s32 	%r56, %r117, %r3;
	mul.wide.u32 	%rd27, %r56, 4;
	add.s64 	%rd8, %rd4, %rd27;
	@%p12 bra 	$L__BB2_26;
	ld.global.u32 	%r118, [%rd7];
	setp.ne.s32 	%p13, %r118, 0;
	@%p13 bra 	$L__BB2_24;
	mov.b32 	%r57, 1;
	st.global.u32 	[%rd7], %r57;
	setp.lt.u32 	%p14, %r117, %r3;
	@%p14 bra 	$L__BB2_21;
	sub.s32 	%r58, %r117, %r3;
	mul.wide.u32 	%rd28, %r58, 4;
	add.s64 	%rd29, %rd4, %rd28;
	ld.global.u32 	%r59, [%rd29];
	setp.ne.s32 	%p15, %r59, 1;
	@%p15 bra 	$L__BB2_23;
	mov.b32 	%r60, 1;
	st.global.u32 	[%rd1+4], %r60;
	bra.uni 	$L__BB2_23;
$L__BB2_21:
	ld.global.u32 	%r61, [%rd8];
	setp.ne.s32 	%p16, %r61, 1;
	@%p16 bra 	$L__BB2_23;
	mov.b32 	%r62, 1;
	st.global.u32 	[%rd1+4], %r62;
$L__BB2_23:
	mov.b32 	%r63, 1;
	st.global.u32 	[%rd1], %r63;
	ld.global.u32 	%r118, [%rd7];
$L__BB2_24:
	setp.ne.s32 	%p17, %r118, -1;
	@%p17 bra 	$L__BB2_26;
	mov.b32 	%r64, 1;
	st.global.u32 	[%rd1+4], %r64;
$L__BB2_26:
	add.s32 	%r13, %r117, 1;
	ld.global.u8 	%rs6, [%rd6+1];
	setp.ne.s16 	%p18, %rs6, 1;
	@%p18 bra 	$L__BB2_36;
	ld.global.u32 	%r119, [%rd7+4];
	setp.ne.s32 	%p19, %r119, 0;
	@%p19 bra 	$L__BB2_34;
	mov.b32 	%r65, 1;
	st.global.u32 	[%rd7+4], %r65;
	setp.lt.u32 	%p20, %r13, %r3;
	@%p20 bra 	$L__BB2_31;
	sub.s32 	%r66, %r13, %r3;
	mul.wide.u32 	%rd30, %r66, 4;
	add.s64 	%rd31, %rd4, %rd30;
	ld.global.u32 	%r67, [%rd31];
	setp.ne.s32 	%p21, %r67, 1;
	@%p21 bra 	$L__BB2_33;
	mov.b32 	%r68, 1;
	st.global.u32 	[%rd1+4], %r68;
	bra.uni 	$L__BB2_33;
$L__BB2_31:
	ld.global.u32 	%r69, [%rd8+4];
	setp.ne.s32 	%p22, %r69, 1;
	@%p22 bra 	$L__BB2_33;
	mov.b32 	%r70, 1;
	st.global.u32 	[%rd1+4], %r70;
$L__BB2_33:
	mov.b32 	%r71, 1;
	st.global.u32 	[%rd1], %r71;
	ld.global.u32 	%r119, [%rd7+4];
$L__BB2_34:
	setp.ne.s32 	%p23, %r119, -1;
	@%p23 bra 	$L__BB2_36;
	mov.b32 	%r72, 1;
	st.global.u32 	[%rd1+4], %r72;
$L__BB2_36:
	add.s32 	%r17, %r117, 2;
	ld.global.u8 	%rs7, [%rd6+2];
	setp.ne.s16 	%p24, %rs7, 1;
	@%p24 bra 	$L__BB2_46;
	ld.global.u32 	%r120, [%rd7+8];
	setp.ne.s32 	%p25, %r120, 0;
	@%p25 bra 	$L__BB2_44;
	mov.b32 	%r73, 1;
	st.global.u32 	[%rd7+8], %r73;
	setp.lt.u32 	%p26, %r17, %r3;
	@%p26 bra 	$L__BB2_41;
	sub.s32 	%r74, %r17, %r3;
	mul.wide.u32 	%rd32, %r74, 4;
	add.s64 	%rd33, %rd4, %rd32;
	ld.global.u32 	%r75, [%rd33];
	setp.ne.s32 	%p27, %r75, 1;
	@%p27 bra 	$L__BB2_43;
	mov.b32 	%r76, 1;
	st.global.u32 	[%rd1+4], %r76;
	bra.uni 	$L__BB2_43;
$L__BB2_41:
	ld.global.u32 	%r77, [%rd8+8];
	setp.ne.s32 	%p28, %r77, 1;
	@%p28 bra 	$L__BB2_43;
	mov.b32 	%r78, 1;
	st.global.u32 	[%rd1+4], %r78;
$L__BB2_43:
	mov.b32 	%r79, 1;
	st.global.u32 	[%rd1], %r79;
	ld.global.u32 	%r120, [%rd7+8];
$L__BB2_44:
	setp.ne.s32 	%p29, %r120, -1;
	@%p29 bra 	$L__BB2_46;
	mov.b32 	%r80, 1;
	st.global.u32 	[%rd1+4], %r80;
$L__BB2_46:
	add.s32 	%r21, %r117, 3;
	ld.global.u8 	%rs8, [%rd6+3];
	setp.ne.s16 	%p30, %rs8, 1;
	@%p30 bra 	$L__BB2_56;
	ld.global.u32 	%r121, [%rd7+12];
	setp.ne.s32 	%p31, %r121, 0;
	@%p31 bra 	$L__BB2_54;
	mov.b32 	%r81, 1;
	st.global.u32 	[%rd7+12], %r81;
	setp.lt.u32 	%p32, %r21, %r3;
	@%p32 bra 	$L__BB2_51;
	sub.s32 	%r82, %r21, %r3;
	mul.wide.u32 	%rd34, %r82, 4;
	add.s64 	%rd35, %rd4, %rd34;
	ld.global.u32 	%r83, [%rd35];
	setp.ne.s32 	%p33, %r83, 1;
	@%p33 bra 	$L__BB2_53;
	mov.b32 	%r84, 1;
	st.global.u32 	[%rd1+4], %r84;
	bra.uni 	$L__BB2_53;
$L__BB2_51:
	ld.global.u32 	%r85, [%rd8+12];
	setp.ne.s32 	%p34, %r85, 1;
	@%p34 bra 	$L__BB2_53;
	mov.b32 	%r86, 1;
	st.global.u32 	[%rd1+4], %r86;
$L__BB2_53:
	mov.b32 	%r87, 1;
	st.global.u32 	[%rd1], %r87;
	ld.global.u32 	%r121, [%rd7+12];
$L__BB2_54:
	setp.ne.s32 	%p35, %r121, -1;
	@%p35 bra 	$L__BB2_56;
	mov.b32 	%r88, 1;
	st.global.u32 	[%rd1+4], %r88;
$L__BB2_56:
	add.s32 	%r117, %r117, 4;
	setp.eq.s32 	%p36, %r117, %r6;
	mov.u32 	%r122, %r6;
	@%p36 bra 	$L__BB2_57;
	bra.uni 	$L__BB2_16;
$L__BB2_57:
	setp.eq.s32 	%p37, %r5, 0;
	@%p37 bra 	$L__BB2_92;
	add.s32 	%r89, %r122, %r27;
	cvt.s64.s32 	%rd36, %r89;
	add.s64 	%rd9, %rd2, %rd36;
	ld.global.u8 	%rs9, [%rd9];
	setp.ne.s16 	%p38, %rs9, 1;
	mul.wide.u32 	%rd37, %r122, 4;
	add.s64 	%rd10, %rd4, %rd37;
	sub.s32 	%r90, %r122, %r3;
	mul.wide.u32 	%rd38, %r90, 4;
	add.s64 	%rd11, %rd4, %rd38;
	@%p38 bra 	$L__BB2_70;
	ld.global.u32 	%r123, [%rd10];
	setp.ne.s32 	%p39, %r123, 0;
	@%p39 bra 	$L__BB2_68;
	mov.b32 	%r91, 1;
	st.global.u32 	[%rd10], %r91;
	setp.lt.u32 	%p40, %r122, %r3;
	@%p40 bra 	$L__BB2_65;
	ld.global.u32 	%r92, [%rd11];
	setp.ne.s32 	%p41, %r92, 1;
	@%p41 bra 	$L__BB2_67;
	mov.b32 	%r93, 1;
	st.global.u32 	[%rd1+4], %r93;
	bra.uni 	$L__BB2_67;
$L__BB2_63:
	add.s64 	%rd46, %rd5, %rd45;
	mov.b16 	%rs13, 1;
	st.global.u8 	[%rd46], %rs13;
$L__BB2_64:
	add.s32 	%r116, %r116, 1;
	cvt.rn.f32.u32 	%f4, %r116;
	setp.gt.f32 	%p59, %f1, %f4;
	@%p59 bra 	$L__BB2_11;
	bra.uni 	$L__BB2_9;
$L__BB2_65:
	add.s64 	%rd40, %rd10, %rd39;
	ld.global.u32 	%r94, [%rd40];
	setp.ne.s32 	%p42, %r94, 1;
	@%p42 bra 	$L__BB2_67;
	mov.b32 	%r95, 1;
	st.global.u32 	[%rd1+4], %r95;
$L__BB2_67:
	mov.b32 	%r96, 1;
	st.global.u32 	[%rd1], %r96;
	ld.global.u32 	%r123, [%rd10];
$L__BB2_68:
	setp.ne.s32 	%p43, %r123, -1;
	@%p43 bra 	$L__BB2_70;
	mov.b32 	%r97, 1;
	st.global.u32 	[%rd1+4], %r97;
$L__BB2_70:
	setp.eq.s32 	%p44, %r5, 1;
	@%p44 bra 	$L__BB2_92;
	ld.global.u8 	%rs10, [%rd9+1];
	setp.ne.s16 	%p45, %rs10, 1;
	@%p45 bra 	$L__BB2_81;
	ld.global.u32 	%r124, [%rd10+4];
	setp.ne.s32 	%p46, %r124, 0;
	@%p46 bra 	$L__BB2_79;
	mov.b32 	%r98, 1;
	st.global.u32 	[%rd10+4], %r98;
	add.s32 	%r99, %r122, 1;
	setp.lt.u32 	%p47, %r99, %r3;
	@%p47 bra 	$L__BB2_76;
	ld.global.u32 	%r100, [%rd11+4];
	setp.ne.s32 	%p48, %r100, 1;
	@%p48 bra 	$L__BB2_78;
	mov.b32 	%r101, 1;
	st.global.u32 	[%rd1+4], %r101;
	bra.uni 	$L__BB2_78;
$L__BB2_76:
	shl.b32 	%r102, %r3, 2;
	cvt.u64.u32 	%rd41, %r102;
	add.s64 	%rd42, %rd10, %rd41;
	ld.global.u32 	%r103, [%rd42+4];
	setp.ne.s32 	%p49, %r103, 1;
	@%p49 bra 	$L__BB2_78;
	mov.b32 	%r104, 1;
	st.global.u32 	[%rd1+4], %r104;
$L__BB2_78:
	mov.b32 	%r105, 1;
	st.global.u32 	[%rd1], %r105;
	ld.global.u32 	%r124, [%rd10+4];
$L__BB2_79:
	setp.ne.s32 	%p50, %r124, -1;
	@%p50 bra 	$L__BB2_81;
	mov.b32 	%r106, 1;
	st.global.u32 	[%rd1+4], %r106;
$L__BB2_81:
	setp.eq.s32 	%p51, %r5, 2;
	@%p51 bra 	$L__BB2_92;
	ld.global.u8 	%rs11, [%rd9+2];
	setp.ne.s16 	%p52, %rs11, 1;
	@%p52 bra 	$L__BB2_92;
	ld.global.u32 	%r125, [%rd10+8];
	setp.ne.s32 	%p53, %r125, 0;
	@%p53 bra 	$L__BB2_90;
	mov.b32 	%r107, 1;
	st.global.u32 	[%rd10+8], %r107;
	add.s32 	%r108, %r122, 2;
	setp.lt.u32 	%p54, %r108, %r3;
	@%p54 bra 	$L__BB2_87;
	ld.global.u32 	%r109, [%rd11+8];
	setp.ne.s32 	%p55, %r109, 1;
	@%p55 bra 	$L__BB2_89;
	mov.b32 	%r110, 1;
	st.global.u32 	[%rd1+4], %r110;
	bra.uni 	$L__BB2_89;
$L__BB2_87:
	shl.b32 	%r111, %r3, 2;
	cvt.u64.u32 	%rd43, %r111;
	add.s64 	%rd44, %rd10, %rd43;
	ld.global.u32 	%r112, [%rd44+8];
	setp.ne.s32 	%p56, %r112, 1;
	@%p56 bra 	$L__BB2_89;
	mov.b32 	%r113, 1;
	st.global.u32 	[%rd1+4], %r113;
$L__BB2_89:
	mov.b32 	%r114, 1;
	st.global.u32 	[%rd1], %r114;
	ld.global.u32 	%r125, [%rd10+8];
$L__BB2_90:
	setp.ne.s32 	%p57, %r125, -1;
	@%p57 bra 	$L__BB2_92;
	mov.b32 	%r115, 1;
	st.global.u32 	[%rd1+4], %r115;
$L__BB2_92:
	mov.b16 	%rs12, 1;
	st.global.u8 	[%rd5], %rs12;
	setp.lt.s32 	%p58, %r8, %r4;
	@%p58 bra 	$L__BB2_63;
	bra.uni 	$L__BB2_64;

}
	// .globl	_Z11completeSolPiiPb
.visible .entry _Z11completeSolPiiPb(
	.param .u64 .ptr .align 1 _Z11completeSolPiiPb_param_0,
	.param .u32 _Z11completeSolPiiPb_param_1,
	.param .u64 .ptr .align 1 _Z11completeSolPiiPb_param_2
)
{
	.reg .pred 	%p<14>;
	.reg .b16 	%rs<3>;
	.reg .b32 	%r<31>;
	.reg .b32 	%f<4>;
	.reg .b64 	%rd<13>;

	ld.param.u64 	%rd5, [_Z11completeSolPiiPb_param_0];
	ld.param.u32 	%r11, [_Z11completeSolPiiPb_param_1];
	ld.param.u64 	%rd6, [_Z11completeSolPiiPb_param_2];
	cvta.to.global.u64 	%rd1, %rd6;
	mov.u32 	%r12, %ctaid.x;
	mov.u32 	%r13, %ntid.x;
	mul.lo.s32 	%r1, %r12, %r13;
	mov.u32 	%r14, %nctaid.x;
	mul.lo.s32 	%r2, %r13, %r14;
	div.u32 	%r15, %r11, %r2;
	cvt.rn.f32.u32 	%f2, %r15;
	add.f32 	%f1, %f2, 0f3F800000;
	setp.leu.f32 	%p1, %f1, 0f00000000;
	@%p1 bra 	$L__BB3_18;
	shr.u32 	%r17, %r11, 31;
	add.s32 	%r18, %r11, %r17;
	shr.s32 	%r3, %r18, 1;
	mov.u32 	%r19, %tid.x;
	add.s32 	%r4, %r1, %r19;
	cvta.to.global.u64 	%rd2, %rd5;
	mov.b32 	%r29, 0;
	mul.wide.s32 	%rd8, %r3, 4;
$L__BB3_2:
	mad.lo.s32 	%r6, %r29, %r2, %r4;
	setp.ge.s32 	%p2, %r6, %r3;
	@%p2 bra 	$L__BB3_17;
	mul.wide.s32 	%rd7, %r6, 4;
	add.s64 	%rd3, %rd2, %rd7;
	ld.global.u32 	%r30, [%rd3];
	setp.ne.s32 	%p3, %r30, 0;
	add.s64 	%rd4, %rd3, %rd8;
	@%p3 bra 	$L__BB3_10;
	ld.global.u32 	%r8, [%rd4];
	setp.eq.s32 	%p4, %r8, 0;
	mov.b32 	%r30, 0;
	@%p4 bra 	$L__BB3_10;
	cvt.s64.s32 	%rd9, %r6;
	add.s64 	%rd10, %rd1, %rd9;
	ld.global.u8 	%rs1, [%rd10];
	setp.ne.s16 	%p5, %rs1, 1;
	@%p5 bra 	$L__BB3_10;
	setp.eq.s32 	%p6, %r8, -1;
	@%p6 bra 	$L__BB3_9;
	setp.ne.s32 	%p7, %r8, 1;
	@%p7 bra 	$L__BB3_10;
	mov.b32 	%r30, -1;
	st.global.u32 	[%rd3], %r30;
	bra.uni 	$L__BB3_10;
$L__BB3_9:
	mov.b32 	%r30, 1;
	st.global.u32 	[%rd3], %r30;
$L__BB3_10:
	setp.eq.s32 	%p8, %r30, 0;
	@%p8 bra 	$L__BB3_17;
	ld.global.u32 	%r25, [%rd4];
	setp.ne.s32 	%p9, %r25, 0;
	@%p9 bra 	$L__BB3_17;
	add.s32 	%r26, %r6, %r3;
	cvt.s64.s32 	%rd11, %r26;
	add.s64 	%rd12, %rd1, %rd11;
	ld.global.u8 	%rs2, [%rd12];
	setp.ne.s16 	%p10, %rs2, 1;
	@%p10 bra 	$L__BB3_17;
	setp.eq.s32 	%p11, %r30, -1;
	@%p11 bra 	$L__BB3_16;
	setp.ne.s32 	%p12, %r30, 1;
	@%p12 bra 	$L__BB3_17;
	mov.b32 	%r28, -1;
	st.global.u32 	[%rd4], %r28;
	bra.uni 	$L__BB3_17;
$L__BB3_16:
	mov.b32 	%r27, 1;
	st.global.u32 	[%rd4], %r27;
$L__BB3_17:
	add.s32 	%r29, %r29, 1;
	cvt.rn.f32.u32 	%f3, %r29;
	setp.gt.f32 	%p13, %f1, %f3;
	@%p13 bra 	$L__BB3_2;
$L__BB3_18:
	bar.sync 	0;
	ret;

}
	// .globl	_Z11saveNextSolPiS_ii
.visible .entry _Z11saveNextSolPiS_ii(
	.param .u64 .ptr .align 1 _Z11saveNextSolPiS_ii_param_0,
	.param .u64 .ptr .align 1 _Z11saveNextSolPiS_ii_param_1,
	.param .u32 _Z11saveNextSolPiS_ii_param_2,
	.param .u32 _Z11saveNextSolPiS_ii_param_3
)
{
	.reg .pred 	%p<4>;
	.reg .b32 	%r<19>;
	.reg .b32 	%f<4>;
	.reg .b64 	%rd<9>;

	ld.param.u64 	%rd3, [_Z11saveNextSolPiS_ii_param_0];
	ld.param.u64 	%rd4, [_Z11saveNextSolPiS_ii_param_1];
	ld.param.u32 	%r8, [_Z11saveNextSolPiS_ii_param_2];
	ld.param.u32 	%r9, [_Z11saveNextSolPiS_ii_param_3];
	mov.u32 	%r10, %ctaid.x;
	mov.u32 	%r11, %ntid.x;
	mul.lo.s32 	%r1, %r10, %r11;
	mov.u32 	%r12, %nctaid.x;
	mul.lo.s32 	%r2, %r11, %r12;
	div.u32 	%r13, %r8, %r2;
	cvt.rn.f32.u32 	%f2, %r13;
	add.f32 	%f1, %f2, 0f3F800000;
	setp.leu.f32 	%p1, %f1, 0f00000000;
	@%p1 bra 	$L__BB4_5;
	mul.lo.s32 	%r3, %r9, %r8;
	mov.u32 	%r15, %tid.x;
	add.s32 	%r4, %r1, %r15;
	cvta.to.global.u64 	%rd1, %rd4;
	cvta.to.global.u64 	%rd2, %rd3;
	mov.b32 	%r18, 0;
$L__BB4_2:
	mad.lo.s32 	%r6, %r18, %r2, %r4;
	setp.ge.s32 	%p2, %r6, %r8;
	@%p2 bra 	$L__BB4_4;
	mul.wide.s32 	%rd5, %r6, 4;
	add.s64 	%rd6, %rd1, %rd5;
	ld.global.u32 	%r16, [%rd6];
	add.s32 	%r17, %r6, %r3;
	mul.wide.s32 	%rd7, %r17, 4;
	add.s64 	%rd8, %rd2, %rd7;
	st.global.u32 	[%rd8], %r16;
$L__BB4_4:
	add.s32 	%r18, %r18, 1;
	cvt.rn.f32.u32 	%f3, %r18;
	setp.gt.f32 	%p3, %f1, %f3;
	@%p3 bra 	$L__BB4_2;
$L__BB4_5:
	bar.sync 	0;
	ret;

}
	// .globl	_Z11copyNextSolPiS_ii
.visible .entry _Z11copyNextSolPiS_ii(
	.param .u64 .ptr .align 1 _Z11copyNextSolPiS_ii_param_0,
	.param .u64 .ptr .align 1 _Z11copyNextSolPiS_ii_param_1,
	.param .u32 _Z11copyNextSolPiS_ii_param_2,
	.param .u32 _Z11copyNextSolPiS_ii_param_3
)
{
	.reg .pred 	%p<4>;
	.reg .b32 	%r<19>;
	.reg .b32 	%f<4>;
	.reg .b64 	%rd<9>;

	ld.param.u64 	%rd3, [_Z11copyNextSolPiS_ii_param_0];
	ld.param.u64 	%rd4, [_Z11copyNextSolPiS_ii_param_1];
	ld.param.u32 	%r8, [_Z11copyNextSolPiS_ii_param_2];
	ld.param.u32 	%r9, [_Z11copyNextSolPiS_ii_param_3];
	mov.u32 	%r10, %ctaid.x;
	mov.u32 	%r11, %ntid.x;
	mul.lo.s32 	%r1, %r10, %r11;
	mov.u32 	%r12, %nctaid.x;
	mul.lo.s32 	%r2, %r11, %r12;
	div.u32 	%r13, %r8, %r2;
	cvt.rn.f32.u32 	%f2, %r13;
	add.f32 	%f1, %f2, 0f3F800000;
	setp.leu.f32 	%p1, %f1, 0f00000000;
	@%p1 bra 	$L__BB5_5;
	mul.lo.s32 	%r3, %r9, %r8;
	mov.u32 	%r15, %tid.x;
	add.s32 	%r4, %r1, %r15;
	cvta.to.global.u64 	%rd1, %rd3;
	cvta.to.global.u64 	%rd2, %rd4;
	mov.b32 	%r18, 0;
$L__BB5_2:
	mad.lo.s32 	%r6, %r18, %r2, %r4;
	setp.ge.s32 	%p2, %r6, %r8;
	@%p2 bra 	$L__BB5_4;
	add.s32 	%r16, %r6, %r3;
	mul.wide.s32 	%rd5, %r16, 4;
	add.s64 	%rd6, %rd1, %rd5;
	ld.global.u32 	%r17, [%rd6];
	mul.wide.s32 	%rd7, %r6, 4;
	add.s64 	%rd8, %rd2, %rd7;
	st.global.u32 	[%rd8], %r17;
$L__BB5_4:
	add.s32 	%r18, %r18, 1;
	cvt.rn.f32.u32 	%f3, %r18;
	setp.gt.f32 	%p3, %f1, %f3;
	@%p3 bra 	$L__BB5_2;
$L__BB5_5:
	bar.sync 	0;
	ret;

}
	// .globl	_Z11checkNewSolPiS_iiS_
.visible .entry _Z11checkNewSolPiS_iiS_(
	.param .u64 .ptr .align 1 _Z11checkNewSolPiS_iiS__param_0,
	.param .u64 .ptr .align 1 _Z11checkNewSolPiS_iiS__param_1,
	.param .u32 _Z11checkNewSolPiS_iiS__param_2,
	.param .u32 _Z11checkNewSolPiS_iiS__param_3,
	.param .u64 .ptr .align 1 _Z11checkNewSolPiS_iiS__param_4
)
{
	.reg .pred 	%p<12>;
	.reg .b32 	%r<32>;
	.reg .b32 	%f<5>;
	.reg .b64 	%rd<11>;

	ld.param.u64 	%rd4, [_Z11checkNewSolPiS_iiS__param_0];
	ld.param.u64 	%rd5, [_Z11checkNewSolPiS_iiS__param_1];
	ld.param.u32 	%r12, [_Z11checkNewSolPiS_iiS__param_2];
	ld.param.u32 	%r13, [_Z11checkNewSolPiS_iiS__param_3];
	ld.param.u64 	%rd6, [_Z11checkNewSolPiS_iiS__param_4];
	mov.u32 	%r14, %ctaid.x;
	mov.u32 	%r15, %ntid.x;
	mov.u32 	%r16, %tid.x;
	mad.lo.s32 	%r1, %r14, %r15, %r16;
	mov.u32 	%r17, %nctaid.x;
	mul.lo.s32 	%r2, %r15, %r17;
	div.u32 	%r18, %r12, %r2;
	cvt.rn.f32.u32 	%f2, %r18;
	add.f32 	%f1, %f2, 0f3F800000;
	setp.leu.f32 	%p1, %f1, 0f00000000;
	@%p1 bra 	$L__BB6_14;
	cvta.to.global.u64 	%rd1, %rd6;
	setp.lt.s32 	%p2, %r12, 1;
	@%p2 bra 	$L__BB6_10;
	cvta.to.global.u64 	%rd2, %rd5;
	cvta.to.global.u64 	%rd3, %rd4;
	mov.b32 	%r28, 0;
$L__BB6_3:
	mad.lo.s32 	%r4, %r28, %r2, %r1;
	setp.ge.s32 	%p7, %r4, %r13;
	@%p7 bra 	$L__BB6_9;
	mul.lo.s32 	%r5, %r4, %r12;
	mov.b32 	%r29, 0;
$L__BB6_5:
	add.s32 	%r24, %r29, %r5;
	mul.wide.s32 	%rd7, %r24, 4;
	add.s64 	%rd8, %rd2, %rd7;
	ld.global.u32 	%r25, [%rd8];
	mul.wide.u32 	%rd9, %r29, 4;
	add.s64 	%rd10, %rd3, %rd9;
	ld.global.u32 	%r26, [%rd10];
	setp.ne.s32 	%p8, %r25, %r26;
	mov.u32 	%r30, %r29;
	@%p8 bra 	$L__BB6_7;
	add.s32 	%r29, %r29, 1;
	setp.eq.s32 	%p9, %r29, %r12;
	mov.u32 	%r30, %r12;
	@%p9 bra 	$L__BB6_7;
	bra.uni 	$L__BB6_5;
$L__BB6_7:
	setp.eq.s32 	%p10, %r30, %r12;
	@%p10 bra 	$L__BB6_8;
	bra.uni 	$L__BB6_9;
$L__BB6_8:
	mov.b32 	%r27, 1;
	st.global.u32 	[%rd1+8], %r27;
$L__BB6_9:
	add.s32 	%r28, %r28, 1;
	cvt.rn.f32.u32 	%f4, %r28;
	setp.gt.f32 	%p11, %f1, %f4;
	@%p11 bra 	$L__BB6_3;
	bra.uni 	$L__BB6_14;
$L__BB6_10:
	mov.b32 	%r31, 0;
$L__BB6_11:
	setp.ne.s32 	%p3, %r12, 0;
	mad.lo.s32 	%r20, %r31, %r2, %r1;
	setp.ge.s32 	%p4, %r20, %r13;
	or.pred  	%p5, %p4, %p3;
	@%p5 bra 	$L__BB6_13;
	mov.b32 	%r21, 1;
	st.global.u32 	[%rd1+8], %r21;
$L__BB6_13:
	add.s32 	%r31, %r31, 1;
	cvt.rn.f32.u32 	%f3, %r31;
	setp.gt.f32 	%p6, %f1, %f3;
	@%p6 bra 	$L__BB6_11;
$L__BB6_14:
	bar.sync 	0;
	ret;

}


// ===== COMPILED SASS (sm_100) =====

	.target	sm_100

	.elftype	@"ET_EXEC"


//--------------------- .note.nv.tkinfo           --------------------------
	.section	.note.nv.tkinfo,"",@"SHT_NOTE"
	.sectionflags	@"SHF_NOTE_NV_TKINFO"
	.tkinfo
        /*0018*/ 	.word	0x00000002
        /*0030*/ 	.string	""
        /*0030*/ 	.string	"ptxas"
        /*0030*/ 	.string	"Cuda compilation tools, release 13.0, V13.0.88"
        /*0030*/ 	.string	"Build cuda_13.0.r13.0/compiler.36424714_0"
        /*0030*/ 	.string	"-arch sm_100 -m 64 "



//--------------------- .note.nv.cuinfo           --------------------------
	.section	.note.nv.cuinfo,"",@"SHT_NOTE"
	.sectionflags	@"SHF_NOTE_NV_CUINFO"
        /*0018*/ 	.short	0x0002
        /*001a*/ 	.short	0x0064
        /*001c*/ 	.short	0x0082
	.zero		2


//--------------------- .nv.info                  --------------------------
	.section	.nv.info,"",@"SHT_CUDA_INFO"
	.align	4


	//----- nvinfo : EIATTR_REGCOUNT
	.align		4
        /*0000*/ 	.byte	0x04, 0x2f
        /*0002*/ 	.short	(.L_4 - .L_3)
	.align		4
.L_3:
        /*0004*/ 	.word	index@(_Z17createConstraintsPbilPi)
        /*0008*/ 	.word	0x00000019


	//----- nvinfo : EIATTR_FRAME_SIZE
	.align		4
.L_4:
        /*000c*/ 	.byte	0x04, 0x11
        /*000e*/ 	.short	(.L_6 - .L_5)
	.align		4
.L_5:
        /*0010*/ 	.word	index@($__internal_0_$__cuda_sm20_div_s64)
        /*0014*/ 	.word	0x00000000


	//----- nvinfo : EIATTR_FRAME_SIZE
	.align		4
.L_6:
        /*0018*/ 	.byte	0x04, 0x11
        /*001a*/ 	.short	(.L_8 - .L_7)
	.align		4
.L_7:
        /*001c*/ 	.word	index@(_Z17createConstraintsPbilPi)
        /*0020*/ 	.word	0x00000000


	//----- nvinfo : EIATTR_REGCOUNT
	.align		4
.L_8:
        /*0024*/ 	.byte	0x04, 0x2f
        /*0026*/ 	.short	(.L_10 - .L_9)
	.align		4
.L_9:
        /*0028*/ 	.word	index@(_Z13checkDiagonalPbiPi)
        /*002c*/ 	.word	0x0000001d


	//----- nvinfo : EIATTR_FRAME_SIZE
	.align		4
.L_10:
        /*0030*/ 	.byte	0x04, 0x11
        /*0032*/ 	.short	(.L_12 - .L_11)
	.align		4
.L_11:
        /*0034*/ 	.word	index@(_Z13checkDiagonalPbiPi)
        /*0038*/ 	.word	0x00000008


	//----- nvinfo : EIATTR_REGCOUNT
	.align		4
.L_12:
        /*003c*/ 	.byte	0x04, 0x2f
        /*003e*/ 	.short	(.L_14 - .L_13)
	.align		4
.L_13:
        /*0040*/ 	.word	index@(_Z8checkRowPbPiiS0_S_S_)
        /*0044*/ 	.word	0x0000001c


	//----- nvinfo : EIATTR_FRAME_SIZE
	.align		4
.L_14:
        /*0048*/ 	.byte	0x04, 0x11
        /*004a*/ 	.short	(.L_16 - .L_15)
	.align		4
.L_15:
        /*004c*/ 	.word	index@(_Z8checkRowPbPiiS0_S_S_)
        /*0050*/ 	.word	0x00000000


	//----- nvinfo : EIATTR_REGCOUNT
	.align		4
.L_16:
        /*0054*/ 	.byte	0x04, 0x2f
        /*0056*/ 	.short	(.L_18 - .L_17)
	.align		4
.L_17:
        /*0058*/ 	.word	index@(_Z11completeSolPiiPb)
        /*005c*/ 	.word	0x00000012


	//----- nvinfo : EIATTR_FRAME_SIZE
	.align		4
.L_18:
        /*0060*/ 	.byte	0x04, 0x11
        /*0062*/ 	.short	(.L_20 - .L_19)
	.align		4
.L_19:
        /*0064*/ 	.word	index@(_Z11completeSolPiiPb)
        /*0068*/ 	.word	0x00000000


	//----- nvinfo : EIATTR_REGCOUNT
	.align		4
.L_20:
        /*006c*/ 	.byte	0x04, 0x2f
        /*006e*/ 	.short	(.L_22 - .L_21)
	.align		4
.L_21:
        /*0070*/ 	.word	index@(_Z11saveNextSolPiS_ii)
        /*0074*/ 	.word	0x0000000f


	//----- nvinfo : EIATTR_FRAME_SIZE
	.align		4
.L_22:
        /*0078*/ 	.byte	0x04, 0x11
        /*007a*/ 	.short	(.L_24 - .L_23)
	.align		4
.L_23:
        /*007c*/ 	.word	index@(_Z11saveNextSolPiS_ii)
        /*0080*/ 	.word	0x00000000


	//----- nvinfo : EIATTR_REGCOUNT
	.align		4
.L_24:
        /*0084*/ 	.byte	0x04, 0x2f
        /*0086*/ 	.short	(.L_26 - .L_25)
	.align		4
.L_25:
        /*0088*/ 	.word	index@(_Z11copyNextSolPiS_ii)
        /*008c*/ 	.word	0x0000000f


	//----- nvinfo : EIATTR_FRAME_SIZE
	.align		4
.L_26:
        /*0090*/ 	.byte	0x04, 0x11
        /*0092*/ 	.short	(.L_28 - .L_27)
	.align		4
.L_27:
        /*0094*/ 	.word	index@(_Z11copyNextSolPiS_ii)
        /*0098*/ 	.word	0x00000000


	//----- nvinfo : EIATTR_REGCOUNT
	.align		4
.L_28:
        /*009c*/ 	.byte	0x04, 0x2f
        /*009e*/ 	.short	(.L_30 - .L_29)
	.align		4
.L_29:
        /*00a0*/ 	.word	index@(_Z11checkNewSolPiS_iiS_)
        /*00a4*/ 	.word	0x00000012


	//----- nvinfo : EIATTR_FRAME_SIZE
	.align		4
.L_30:
        /*00a8*/ 	.byte	0x04, 0x11
        /*00aa*/ 	.short	(.L_32 - .L_31)
	.align		4
.L_31:
        /*00ac*/ 	.word	index@(_Z11checkNewSolPiS_iiS_)
        /*00b0*/ 	.word	0x00000000


	//----- nvinfo : EIATTR_MIN_STACK_SIZE
	.align		4
.L_32:
        /*00b4*/ 	.byte	0x04, 0x12
        /*00b6*/ 	.short	(.L_34 - .L_33)
	.align		4
.L_33:
        /*00b8*/ 	.word	index@(_Z11checkNewSolPiS_iiS_)
        /*00bc*/ 	.word	0x00000000


	//----- nvinfo : EIATTR_MIN_STACK_SIZE
	.align		4
.L_34:
        /*00c0*/ 	.byte	0x04, 0x12
        /*00c2*/ 	.short	(.L_36 - .L_35)
	.align		4
.L_35:
        /*00c4*/ 	.word	index@(_Z11copyNextSolPiS_ii)
        /*00c8*/ 	.word	0x00000000


	//----- nvinfo : EIATTR_MIN_STACK_SIZE
	.align		4
.L_36:
        /*00cc*/ 	.byte	0x04, 0x12
        /*00ce*/ 	.short	(.L_38 - .L_37)
	.align		4
.L_37:
        /*00d0*/ 	.word	index@(_Z11saveNextSolPiS_ii)
        /*00d4*/ 	.word	0x00000000


	//----- nvinfo : EIATTR_MIN_STACK_SIZE
	.align		4
.L_38:
        /*00d8*/ 	.byte	0x04, 0x12
        /*00da*/ 	.short	(.L_40 - .L_39)
	.align		4
.L_39:
        /*00dc*/ 	.word	index@(_Z11completeSolPiiPb)
        /*00e0*/ 	.word	0x00000000


	//----- nvinfo : EIATTR_MIN_STACK_SIZE
	.align		4
.L_40:
        /*00e4*/ 	.byte	0x04, 0x12
        /*00e6*/ 	.short	(.L_42 - .L_41)
	.align		4
.L_41:
        /*00e8*/ 	.word	index@(_Z8checkRowPbPiiS0_S_S_)
        /*00ec*/ 	.word	0x00000000


	//----- nvinfo : EIATTR_MIN_STACK_SIZE
	.align		4
.L_42:
        /*00f0*/ 	.byte	0x04, 0x12
        /*00f2*/ 	.short	(.L_44 - .L_43)
	.align		4
.L_43:
        /*00f4*/ 	.word	index@(_Z13checkDiagonalPbiPi)
        /*00f8*/ 	.word	0x00000008


	//----- nvinfo : EIATTR_MIN_STACK_SIZE
	.align		4
.L_44:
        /*00fc*/ 	.byte	0x04, 0x12
        /*00fe*/ 	.short	(.L_46 - .L_45)
	.align		4
.L_45:
        /*0100*/ 	.word	index@(_Z17createConstraintsPbilPi)
        /*0104*/ 	.word	0x00000000
.L_46:


//--------------------- .nv.compat                --------------------------
	.section	.nv.compat,"",@"SHT_CUDA_COMPAT_INFO"
	.align	4
        /*0000*/ 	.byte	0x02, 0x09, 0x00, 0x00, 0x02, 0x02, 0x01, 0x00, 0x02, 0x05, 0x05, 0x00, 0x03, 0x07, 0x01, 0x01
        /*0010*/ 	.byte	0x02, 0x03, 0x00, 0x00, 0x02, 0x06, 0x01, 0x00, 0x04, 0x0b, 0x08, 0x00, 0x01, 0x00, 0x00, 0x00
        /*0020*/ 	.byte	0x00, 0x00, 0x00, 0x00


//--------------------- .nv.info._Z11checkNewSolPiS_iiS_ --------------------------
	.section	.nv.info._Z11checkNewSolPiS_iiS_,"",@"SHT_CUDA_INFO"
	.sectionflags	@""
	.align	4


	//----- nvinfo : EIATTR_CUDA_API_VERSION
	.align		4
        /*0000*/ 	.byte	0x04, 0x37
        /*0002*/ 	.short	(.L_48 - .L_47)
.L_47:
        /*0004*/ 	.word	0x00000082


	//----- nvinfo : EIATTR_KPARAM_INFO
	.align		4
.L_48:
        /*0008*/ 	.byte	0x04, 0x17
        /*000a*/ 	.short	(.L_50 - .L_49)
.L_49:
        /*000c*/ 	.word	0x00000000
        /*0010*/ 	.short	0x0004
        /*0012*/ 	.short	0x0018
        /*0014*/ 	.byte	0x00, 0xf5, 0x21, 0x00


	//----- nvinfo : EIATTR_KPARAM_INFO
	.align		4
.L_50:
        /*0018*/ 	.byte	0x04, 0x17
        /*001a*/ 	.short	(.L_52 - .L_51)
.L_51:
        /*001c*/ 	.word	0x00000000
        /*0020*/ 	.short	0x0003
        /*0022*/ 	.short	0x0014
        /*0024*/ 	.byte	0x00, 0xf0, 0x11, 0x00


	//----- nvinfo : EIATTR_KPARAM_INFO
	.align		4
.L_52:
        /*0028*/ 	.byte	0x04, 0x17
        /*002a*/ 	.short	(.L_54 - .L_53)
.L_53:
        /*002c*/ 	.word	0x00000000
        /*0030*/ 	.short	0x0002
        /*0032*/ 	.short	0x0010
        /*0034*/ 	.byte	0x00, 0xf0, 0x11, 0x00


	//----- nvinfo : EIATTR_KPARAM_INFO
	.align		4
.L_54:
        /*0038*/ 	.byte	0x04, 0x17
        /*003a*/ 	.short	(.L_56 - .L_55)
.L_55:
        /*003c*/ 	.word	0x00000000
        /*0040*/ 	.short	0x0001
        /*0042*/ 	.short	0x0008
        /*0044*/ 	.byte	0x00, 0xf5, 0x21, 0x00


	//----- nvinfo : EIATTR_KPARAM_INFO
	.align		4
.L_56:
        /*0048*/ 	.byte	0x04, 0x17
        /*004a*/ 	.short	(.L_58 - .L_57)
.L_57:
        /*004c*/ 	.word	0x00000000
        /*0050*/ 	.short	0x0000
        /*0052*/ 	.short	0x0000
        /*0054*/ 	.byte	0x00, 0xf5, 0x21, 0x00


	//----- nvinfo : EIATTR_SPARSE_MMA_MASK
	.align		4
.L_58:
        /*0058*/ 	.byte	0x03, 0x50
        /*005a*/ 	.short	0x0000


	//----- nvinfo : EIATTR_MAXREG_COUNT
	.align		4
        /*005c*/ 	.byte	0x03, 0x1b
        /*005e*/ 	.short	0x00ff


	//----- nvinfo : EIATTR_NUM_BARRIERS
	.align		4
        /*0060*/ 	.byte	0x02, 0x4c
        /*0062*/ 	.byte	0x01
	.zero		1


	//----- nvinfo : EIATTR_MERCURY_ISA_VERSION
	.align		4
        /*0064*/ 	.byte	0x03, 0x5f
        /*0066*/ 	.short	0x0101


	//----- nvinfo : EIATTR_VRC_CTA_INIT_COUNT
	.align		4
        /*0068*/ 	.byte	0x02, 0x4a
	.zero		1
	.zero		1


	//----- nvinfo : EIATTR_EXIT_INSTR_OFFSETS
	.align		4
        /*006c*/ 	.byte	0x04, 0x1c
        /*006e*/ 	.short	(.L_60 - .L_59)


	//   ....[0]....
.L_59:
        /*0070*/ 	.word	0x000005c0


	//----- nvinfo : EIATTR_CRS_STACK_SIZE
	.align		4
.L_60:
        /*0074*/ 	.byte	0x04, 0x1e
        /*0076*/ 	.short	(.L_62 - .L_61)
.L_61:
        /*0078*/ 	.word	0x00000000


	//----- nvinfo : EIATTR_CBANK_PARAM_SIZE
	.align		4
.L_62:
        /*007c*/ 	.byte	0x03, 0x19
        /*007e*/ 	.short	0x0020


	//----- nvinfo : EIATTR_PARAM_CBANK
	.align		4
        /*0080*/ 	.byte	0x04, 0x0a
        /*0082*/ 	.short	(.L_64 - .L_63)
	.align		4
.L_63:
        /*0084*/ 	.word	index@(.nv.constant0._Z11checkNewSolPiS_iiS_)
        /*0088*/ 	.short	0x0380
        /*008a*/ 	.short	0x0020


	//----- nvinfo : EIATTR_SW_WAR
	.align		4
.L_64:
        /*008c*/ 	.byte	0x04, 0x36
        /*008e*/ 	.short	(.L_66 - .L_65)
.L_65:
        /*0090*/ 	.word	0x00000008
.L_66:


//--------------------- .nv.info._Z11copyNextSolPiS_ii --------------------------
	.section	.nv.info._Z11copyNextSolPiS_ii,"",@"SHT_CUDA_INFO"
	.sectionflags	@""
	.align	4


	//----- nvinfo : EIATTR_CUDA_API_VERSION
	.align		4
        /*0000*/ 	.byte	0x04, 0x37
        /*0002*/ 	.short	(.L_68 - .L_67)
.L_67:
        /*0004*/ 	.word	0x00000082


	//----- nvinfo : EIATTR_KPARAM_INFO
	.align		4
.L_68:
        /*0008*/ 	.byte	0x04, 0x17
        /*000a*/ 	.short	(.L_70 - .L_69)
.L_69:
        /*000c*/ 	.word	0x00000000
        /*0010*/ 	.short	0x0003
        /*0012*/ 	.short	0x0014
        /*0014*/ 	.byte	0x00, 0xf0, 0x11, 0x00


	//----- nvinfo : EIATTR_KPARAM_INFO
	.align		4
.L_70:
        /*0018*/ 	.byte	0x04, 0x17
        /*001a*/ 	.short	(.L_72 - .L_71)
.L_71:
        /*001c*/ 	.word	0x00000000
        /*0020*/ 	.short	0x0002
        /*0022*/ 	.short	0x0010
        /*0024*/ 	.byte	0x00, 0xf0, 0x11, 0x00


	//----- nvinfo : EIATTR_KPARAM_INFO
	.align		4
.L_72:
        /*0028*/ 	.byte	0x04, 0x17
        /*002a*/ 	.short	(.L_74 - .L_73)
.L_73:
        /*002c*/ 	.word	0x00000000
        /*0030*/ 	.short	0x0001
        /*0032*/ 	.short	0x0008
        /*0034*/ 	.byte	0x00, 0xf5, 0x21, 0x00


	//----- nvinfo : EIATTR_KPARAM_INFO
	.align		4
.L_74:
        /*0038*/ 	.byte	0x04, 0x17
        /*003a*/ 	.short	(.L_76 - .L_75)
.L_75:
        /*003c*/ 	.word	0x00000000
        /*0040*/ 	.short	0x0000
        /*0042*/ 	.short	0x0000
        /*0044*/ 	.byte	0x00, 0xf5, 0x21, 0x00


	//----- nvinfo : EIATTR_SPARSE_MMA_MASK
	.align		4
.L_76:
        /*0048*/ 	.byte	0x03, 0x50
        /*004a*/ 	.short	0x0000


	//----- nvinfo : EIATTR_MAXREG_COUNT
	.align		4
        /*004c*/ 	.byte	0x03, 0x1b
        /*004e*/ 	.short	0x00ff


	//----- nvinfo : EIATTR_NUM_BARRIERS
	.align		4
        /*0050*/ 	.byte	0x02, 0x4c
        /*0052*/ 	.byte	0x01
	.zero		1


	//----- nvinfo : EIATTR_MERCURY_ISA_VERSION
	.align		4
        /*0054*/ 	.byte	0x03, 0x5f
        /*0056*/ 	.short	0x0101


	//----- nvinfo : EIATTR_VRC_CTA_INIT_COUNT
	.align		4
        /*0058*/ 	.byte	0x02, 0x4a
	.zero		1
	.zero		1


	//----- nvinfo : EIATTR_EXIT_INSTR_OFFSETS
	.align		4
        /*005c*/ 	.byte	0x04, 0x1c
        /*005e*/ 	.short	(.L_78 - .L_77)


	//   ....[0]....
.L_77:
        /*0060*/ 	.word	0x00000340


	//----- nvinfo : EIATTR_CRS_STACK_SIZE
	.align		4
.L_78:
        /*0064*/ 	.byte	0x04, 0x1e
        /*0066*/ 	.short	(.L_80 - .L_79)
.L_79:
        /*0068*/ 	.word	0x00000000


	//----- nvinfo : EIATTR_CBANK_PARAM_SIZE
	.align		4
.L_80:
        /*006c*/ 	.byte	0x03, 0x19
        /*006e*/ 	.short	0x0018


	//----- nvinfo : EIATTR_PARAM_CBANK
	.align		4
        /*0070*/ 	.byte	0x04, 0x0a
        /*0072*/ 	.short	(.L_82 - .L_81)
	.align		4
.L_81:
        /*0074*/ 	.word	index@(.nv.constant0._Z11copyNextSolPiS_ii)
        /*0078*/ 	.short	0x0380
        /*007a*/ 	.short	0x0018


	//----- nvinfo : EIATTR_SW_WAR
	.align		4
.L_82:
        /*007c*/ 	.byte	0x04, 0x36
        /*007e*/ 	.short	(.L_84 - .L_83)
.L_83:
        /*0080*/ 	.word	0x00000008
.L_84:


//--------------------- .nv.info._Z11saveNextSolPiS_ii --------------------------
	.section	.nv.info._Z11saveNextSolPiS_ii,"",@"SHT_CUDA_INFO"
	.sectionflags	@""
	.align	4


	//----- nvinfo : EIATTR_CUDA_API_VERSION
	.align		4
        /*0000*/ 	.byte	0x04, 0x37
        /*0002*/ 	.short	(.L_86 - .L_85)
.L_85:
        /*0004*/ 	.word	0x00000082


	//----- nvinfo : EIATTR_KPARAM_INFO
	.align		4
.L_86:
        /*0008*/ 	.byte	0x04, 0x17
        /*000a*/ 	.short	(.L_88 - .L_87)
.L_87:
        /*000c*/ 	.word	0x00000000
        /*0010*/ 	.short	0x0003
        /*0012*/ 	.short	0x0014
        /*0014*/ 	.byte	0x00, 0xf0, 0x11, 0x00


	//----- nvinfo : EIATTR_KPARAM_INFO
	.align		4
.L_88:
        /*0018*/ 	.byte	0x04, 0x17
        /*001a*/ 	.short	(.L_90 - .L_89)
.L_89:
        /*001c*/ 	.word	0x00000000
        /*0020*/ 	.short	0x0002
        /*0022*/ 	.short	0x0010
        /*0024*/ 	.byte	0x00, 0xf0, 0x11, 0x00


	//----- nvinfo : EIATTR_KPARAM_INFO
	.align		4
.L_90:
        /*0028*/ 	.byte	0x04, 0x17
        /*002a*/ 	.short	(.L_92 - .L_91)
.L_91:
        /*002c*/ 	.word	0x00000000
        /*0030*/ 	.short	0x0001
        /*0032*/ 	.short	0x0008
        /*0034*/ 	.byte	0x00, 0xf5, 0x21, 0x00


	//----- nvinfo : EIATTR_KPARAM_INFO
	.align		4
.L_92:
        /*0038*/ 	.byte	0x04, 0x17
        /*003a*/ 	.short	(.L_94 - .L_93)
.L_93:
        /*003c*/ 	.word	0x00000000
        /*0040*/ 	.short	0x0000
        /*0042*/ 	.short	0x0000
        /*0044*/ 	.byte	0x00, 0xf5, 0x21, 0x00


	//----- nvinfo : EIATTR_SPARSE_MMA_MASK
	.align		4
.L_94:
        /*0048*/ 	.byte	0x03, 0x50
        /*004a*/ 	.short	0x0000


	//----- nvinfo : EIATTR_MAXREG_COUNT
	.align		4
        /*004c*/ 	.byte	0x03, 0x1b
        /*004e*/ 	.short	0x00ff


	//----- nvinfo : EIATTR_NUM_BARRIERS
	.align		4
        /*0050*/ 	.byte	0x02, 0x4c
        /*0052*/ 	.byte	0x01
	.zero		1


	//----- nvinfo : EIATTR_MERCURY_ISA_VERSION
	.align		4
        /*0054*/ 	.byte	0x03, 0x5f
        /*0056*/ 	.short	0x0101


	//----- nvinfo : EIATTR_VRC_CTA_INIT_COUNT
	.align		4
        /*0058*/ 	.byte	0x02, 0x4a
	.zero		1
	.zero		1


	//----- nvinfo : EIATTR_EXIT_INSTR_OFFSETS
	.align		4
        /*005c*/ 	.byte	0x04, 0x1c
        /*005e*/ 	.short	(.L_96 - .L_95)


	//   ....[0]....
.L_95:
        /*0060*/ 	.word	0x00000340


	//----- nvinfo : EIATTR_CRS_STACK_SIZE
	.align		4
.L_96:
        /*0064*/ 	.byte	0x04, 0x1e
        /*0066*/ 	.short	(.L_98 - .L_97)
.L_97:
        /*0068*/ 	.word	0x00000000


	//----- nvinfo : EIATTR_CBANK_PARAM_SIZE
	.align		4
.L_98:
        /*006c*/ 	.byte	0x03, 0x19
        /*006e*/ 	.short	0x0018


	//----- nvinfo : EIATTR_PARAM_CBANK
	.align		4
        /*0070*/ 	.byte	0x04, 0x0a
        /*0072*/ 	.short	(.L_100 - .L_99)
	.align		4
.L_99:
        /*0074*/ 	.word	index@(.nv.constant0._Z11saveNextSolPiS_ii)
        /*0078*/ 	.short	0x0380
        /*007a*/ 	.short	0x0018


	//----- nvinfo : EIATTR_SW_WAR
	.align		4
.L_100:
        /*007c*/ 	.byte	0x04, 0x36
        /*007e*/ 	.short	(.L_102 - .L_101)
.L_101:
        /*0080*/ 	.word	0x00000008
.L_102:


//--------------------- .nv.info._Z11completeSolPiiPb --------------------------
	.section	.nv.info._Z11completeSolPiiPb,"",@"SHT_CUDA_INFO"
	.sectionflags	@""
	.align	4


	//----- nvinfo : EIATTR_CUDA_API_VERSION
	.align		4
        /*0000*/ 	.byte	0x04, 0x37
        /*0002*/ 	.short	(.L_104 - .L_103)
.L_103:
        /*0004*/ 	.word	0x00000082


	//----- nvinfo : EIATTR_KPARAM_INFO
	.align		4
.L_104:
        /*0008*/ 	.byte	0x04, 0x17
        /*000a*/ 	.short	(.L_106 - .L_105)
.L_105:
        /*000c*/ 	.word	0x00000000
        /*0010*/ 	.short	0x0002
        /*0012*/ 	.short	0x0010
        /*0014*/ 	.byte	0x00, 0xf5, 0x21, 0x00


	//----- nvinfo : EIATTR_KPARAM_INFO
	.align		4
.L_106:
        /*0018*/ 	.byte	0x04, 0x17
        /*001a*/ 	.short	(.L_108 - .L_107)
.L_107:
        /*001c*/ 	.word	0x00000000
        /*0020*/ 	.short	0x0001
        /*0022*/ 	.short	0x0008
        /*0024*/ 	.byte	0x00, 0xf0, 0x11, 0x00


	//----- nvinfo : EIATTR_KPARAM_INFO
	.align		4
.L_108:
        /*0028*/ 	.byte	0x04, 0x17
        /*002a*/ 	.short	(.L_110 - .L_109)
.L_109:
        /*002c*/ 	.word	0x00000000
        /*0030*/ 	.short	0x0000
        /*0032*/ 	.short	0x0000
        /*0034*/ 	.byte	0x00, 0xf5, 0x21, 0x00


	//----- nvinfo : EIATTR_SPARSE_MMA_MASK
	.align		4
.L_110:
        /*0038*/ 	.byte	0x03, 0x50
        /*003a*/ 	.short	0x0000


	//----- nvinfo : EIATTR_MAXREG_COUNT
	.align		4
        /*003c*/ 	.byte	0x03, 0x1b
        /*003e*/ 	.short	0x00ff


	//----- nvinfo : EIATTR_NUM_BARRIERS
	.align		4
        /*0040*/ 	.byte	0x02, 0x4c
        /*0042*/ 	.byte	0x01
	.zero		1


	//----- nvinfo : EIATTR_MERCURY_ISA_VERSION
	.align		4
        /*0044*/ 	.byte	0x03, 0x5f
        /*0046*/ 	.short	0x0101


	//----- nvinfo : EIATTR_VRC_CTA_INIT_COUNT
	.align		4
        /*0048*/ 	.byte	0x02, 0x4a
	.zero		1
	.zero		1


	//----- nvinfo : EIATTR_EXIT_INSTR_OFFSETS
	.align		4
        /*004c*/ 	.byte	0x04, 0x1c
        /*004e*/ 	.short	(.L_112 - .L_111)


	//   ....[0]....
.L_111:
        /*0050*/ 	.word	0x000005e0


	//----- nvinfo : EIATTR_CRS_STACK_SIZE
	.align		4
.L_112:
        /*0054*/ 	.byte	0x04, 0x1e
        /*0056*/ 	.short	(.L_114 - .L_113)
.L_113:
        /*0058*/ 	.word	0x00000000


	//----- nvinfo : EIATTR_CBANK_PARAM_SIZE
	.align		4
.L_114:
        /*005c*/ 	.byte	0x03, 0x19
        /*005e*/ 	.short	0x0018


	//----- nvinfo : EIATTR_PARAM_CBANK
	.align		4
        /*0060*/ 	.byte	0x04, 0x0a
        /*0062*/ 	.short	(.L_116 - .L_115)
	.align		4
.L_115:
        /*0064*/ 	.word	index@(.nv.constant0._Z11completeSolPiiPb)
        /*0068*/ 	.short	0x0380
        /*006a*/ 	.short	0x0018


	//----- nvinfo : EIATTR_SW_WAR
	.align		4
.L_116:
        /*006c*/ 	.byte	0x04, 0x36
        /*006e*/ 	.short	(.L_118 - .L_117)
.L_117:
        /*0070*/ 	.word	0x00000008
.L_118:


//--------------------- .nv.info._Z8checkRowPbPiiS0_S_S_ --------------------------
	.section	.nv.info._Z8checkRowPbPiiS0_S_S_,"",@"SHT_CUDA_INFO"
	.sectionflags	@""
	.align	4


	//----- nvinfo : EIATTR_CUDA_API_VERSION
	.align		4
        /*0000*/ 	.byte	0x04, 0x37
        /*0002*/ 	.short	(.L_120 - .L_119)
.L_119:
        /*0004*/ 	.word	0x00000082


	//----- nvinfo : EIATTR_KPARAM_INFO
	.align		4
.L_120:
        /*0008*/ 	.byte	0x04, 0x17
        /*000a*/ 	.short	(.L_122 - .L_121)
.L_121:
        /*000c*/ 	.word	0x00000000
        /*0010*/ 	.short	0x0005
        /*0012*/ 	.short	0x0028
        /*0014*/ 	.byte	0x00, 0xf5, 0x21, 0x00


	//----- nvinfo : EIATTR_KPARAM_INFO
	.align		4
.L_122:
        /*0018*/ 	.byte	0x04, 0x17
        /*001a*/ 	.short	(.L_124 - .L_123)
.L_123:
        /*001c*/ 	.word	0x00000000
        /*0020*/ 	.short	0x0004
        /*0022*/ 	.short	0x0020
        /*0024*/ 	.byte	0x00, 0xf5, 0x21, 0x00


	//----- nvinfo : EIATTR_KPARAM_INFO
	.align		4
.L_124:
        /*0028*/ 	.byte	0x04, 0x17
        /*002a*/ 	.short	(.L_126 - .L_125)
.L_125:
        /*002c*/ 	.word	0x00000000
        /*0030*/ 	.short	0x0003
        /*0032*/ 	.short	0x0018
        /*0034*/ 	.byte	0x00, 0xf5, 0x21, 0x00


	//----- nvinfo : EIATTR_KPARAM_INFO
	.align		4
.L_126:
        /*0038*/ 	.byte	0x04, 0x17
        /*003a*/ 	.short	(.L_128 - .L_127)
.L_127:
        /*003c*/ 	.word	0x00000000
        /*0040*/ 	.short	0x0002
        /*0042*/ 	.short	0x0010
        /*0044*/ 	.byte	0x00, 0xf0, 0x11, 0x00


	//----- nvinfo : EIATTR_KPARAM_INFO
	.align		4
.L_128:
        /*0048*/ 	.byte	0x04, 0x17
        /*004a*/ 	.short	(.L_130 - .L_129)
.L_129:
        /*004c*/ 	.word	0x00000000
        /*0050*/ 	.short	0x0001
        /*0052*/ 	.short	0x0008
        /*0054*/ 	.byte	0x00, 0xf5, 0x21, 0x00


	//----- nvinfo : EIATTR_KPARAM_INFO
	.align		4
.L_130:
        /*0058*/ 	.byte	0x04, 0x17
        /*005a*/ 	.short	(.L_132 - .L_131)
.L_131:
        /*005c*/ 	.word	0x00000000
        /*0060*/ 	.short	0x0000
        /*0062*/ 	.short	0x0000
        /*0064*/ 	.byte	0x00, 0xf5, 0x21, 0x00


	//----- nvinfo : EIATTR_SPARSE_MMA_MASK
	.align		4
.L_132:
        /*0068*/ 	.byte	0x03, 0x50
        /*006a*/ 	.short	0x0000


	//----- nvinfo : EIATTR_MAXREG_COUNT
	.align		4
        /*006c*/ 	.byte	0x03, 0x1b
        /*006e*/ 	.short	0x00ff


	//----- nvinfo : EIATTR_NUM_BARRIERS
	.align		4
        /*0070*/ 	.byte	0x02, 0x4c
        /*0072*/ 	.byte	0x01
	.zero		1


	//----- nvinfo : EIATTR_MERCURY_ISA_VERSION
	.align		4
        /*0074*/ 	.byte	0x03, 0x5f
        /*0076*/ 	.short	0x0101


	//----- nvinfo : EIATTR_VRC_CTA_INIT_COUNT
	.align		4
        /*0078*/ 	.byte	0x02, 0x4a
	.zero		1
	.zero		1


	//----- nvinfo : EIATTR_EXIT_INSTR_OFFSETS
	.align		4
        /*007c*/ 	.byte	0x04, 0x1c
        /*007e*/ 	.short	(.L_134 - .L_133)


	//   ....[0]....
.L_133:
        /*0080*/ 	.word	0x000016d0


	//----- nvinfo : EIATTR_CRS_STACK_SIZE
	.align		4
.L_134:
        /*0084*/ 	.byte	0x04, 0x1e
        /*0086*/ 	.short	(.L_136 - .L_135)
.L_135:
        /*0088*/ 	.word	0x00000000


	//----- nvinfo : EIATTR_CBANK_PARAM_SIZE
	.align		4
.L_136:
        /*008c*/ 	.byte	0x03, 0x19
        /*008e*/ 	.short	0x0030


	//----- nvinfo : EIATTR_PARAM_CBANK
	.align		4
        /*0090*/ 	.byte	0x04, 0x0a
        /*0092*/ 	.short	(.L_138 - .L_137)
	.align		4
.L_137:
        /*0094*/ 	.word	index@(.nv.constant0._Z8checkRowPbPiiS0_S_S_)
        /*0098*/ 	.short	0x0380
        /*009a*/ 	.short	0x0030


	//----- nvinfo : EIATTR_SW_WAR
	.align		4
.L_138:
        /*009c*/ 	.byte	0x04, 0x36
        /*009e*/ 	.short	(.L_140 - .L_139)
.L_139:
        /*00a0*/ 	.word	0x00000008
.L_140:


//--------------------- .nv.info._Z13checkDiagonalPbiPi --------------------------
	.section	.nv.info._Z13checkDiagonalPbiPi,"",@"SHT_CUDA_INFO"
	.sectionflags	@""
	.align	4


	//----- nvinfo : EIATTR_CUDA_API_VERSION
	.align		4
        /*0000*/ 	.byte	0x04, 0x37
        /*0002*/ 	.short	(.L_142 - .L_141)
.L_141:
        /*0004*/ 	.word	0x00000082


	//----- nvinfo : EIATTR_KPARAM_INFO
	.align		4
.L_142:
        /*0008*/ 	.byte	0x04, 0x17
        /*000a*/ 	.short	(.L_144 - .L_143)
.L_143:
        /*000c*/ 	.word	0x00000000
        /*0010*/ 	.short	0x0002
        /*0012*/ 	.short	0x0010
        /*0014*/ 	.byte	0x00, 0xf5, 0x21, 0x00


	//----- nvinfo : EIATTR_KPARAM_INFO
	.align		4
.L_144:
        /*0018*/ 	.byte	0x04, 0x17
        /*001a*/ 	.short	(.L_146 - .L_145)
.L_145:
        /*001c*/ 	.word	0x00000000
        /*0020*/ 	.short	0x0001
        /*0022*/ 	.short	0x0008
        /*0024*/ 	.byte	0x00, 0xf0, 0x11, 0x00


	//----- nvinfo : EIATTR_KPARAM_INFO
	.align		4
.L_146:
        /*0028*/ 	.byte	0x04, 0x17
        /*002a*/ 	.short	(.L_148 - .L_147)
.L_147:
        /*002c*/ 	.word	0x00000000
        /*0030*/ 	.short	0x0000
        /*0032*/ 	.short	0x0000
        /*0034*/ 	.byte	0x00, 0xf5, 0x21, 0x00


	//----- nvinfo : EIATTR_SPARSE_MMA_MASK
	.align		4
.L_148:
        /*0038*/ 	.byte	0x03, 0x50
        /*003a*/ 	.short	0x0000


	//----- nvinfo : EIATTR_MAXREG_COUNT
	.align		4
        /*003c*/ 	.byte	0x03, 0x1b
        /*003e*/ 	.short	0x00ff


	//----- nvinfo : EIATTR_NUM_BARRIERS
	.align		4
        /*0040*/ 	.byte	0x02, 0x4c
        /*0042*/ 	.byte	0x01
	.zero		1


	//----- nvinfo : EIATTR_EXTERNS
	.align		4
        /*0044*/ 	.byte	0x04, 0x0f
        /*0046*/ 	.short	(.L_150 - .L_149)


	//   ....[0]....
	.align		4
.L_149:
        /*0048*/ 	.word	index@(vprintf)


	//----- nvinfo : EIATTR_MERCURY_ISA_VERSION
	.align		4
.L_150:
        /*004c*/ 	.byte	0x03, 0x5f
        /*004e*/ 	.short	0x0101


	//----- nvinfo : EIATTR_VRC_CTA_INIT_COUNT
	.align		4
        /*0050*/ 	.byte	0x02, 0x4a
	.zero		1
	.zero		1


	//----- nvinfo : EIATTR_SYSCALL_OFFSETS
	.align		4
        /*0054*/ 	.byte	0x04, 0x46
        /*0056*/ 	.short	(.L_152 - .L_151)


	//   ....[0]....
.L_151:
        /*0058*/ 	.word	0x00000390


	//   ....[1]....
        /*005c*/ 	.word	0x000006d0


	//   ....[2]....
        /*0060*/ 	.word	0x00000740


	//----- nvinfo : EIATTR_EXIT_INSTR_OFFSETS
	.align		4
.L_152:
        /*0064*/ 	.byte	0x04, 0x1c
        /*0066*/ 	.short	(.L_154 - .L_153)


	//   ....[0]....
.L_153:
        /*0068*/ 	.word	0x00000bd0


	//----- nvinfo : EIATTR_CRS_STACK_SIZE
	.align		4
.L_154:
        /*006c*/ 	.byte	0x04, 0x1e
        /*006e*/ 	.short	(.L_156 - .L_155)
.L_155:
        /*0070*/ 	.word	0x00000000


	//----- nvinfo : EIATTR_CBANK_PARAM_SIZE
	.align		4
.L_156:
        /*0074*/ 	.byte	0x03, 0x19
        /*0076*/ 	.short	0x0018


	//----- nvinfo : EIATTR_PARAM_CBANK
	.align		4
        /*0078*/ 	.byte	0x04, 0x0a
        /*007a*/ 	.short	(.L_158 - .L_157)
	.align		4
.L_157:
        /*007c*/ 	.word	index@(.nv.constant0._Z13checkDiagonalPbiPi)
        /*0080*/ 	.short	0x0380
        /*0082*/ 	.short	0x0018


	//----- nvinfo : EIATTR_SW_WAR
	.align		4
.L_158:
        /*0084*/ 	.byte	0x04, 0x36
        /*0086*/ 	.short	(.L_160 - .L_159)
.L_159:
        /*0088*/ 	.word	0x00000008
.L_160:


//--------------------- .nv.info._Z17createConstraintsPbilPi --------------------------
	.section	.nv.info._Z17createConstraintsPbilPi,"",@"SHT_CUDA_INFO"
	.sectionflags	@""
	.align	4


	//----- nvinfo : EIATTR_CUDA_API_VERSION
	.align		4
        /*0000*/ 	.byte	0x04, 0x37
        /*0002*/ 	.short	(.L_162 - .L_161)
.L_161:
        /*0004*/ 	.word	0x00000082


	//----- nvinfo : EIATTR_KPARAM_INFO
	.align		4
.L_162:
        /*0008*/ 	.byte	0x04, 0x17
        /*000a*/ 	.short	(.L_164 - .L_163)
.L_163:
        /*000c*/ 	.word	0x00000000
        /*0010*/ 	.short	0x0003
        /*0012*/ 	.short	0x0018
        /*0014*/ 	.byte	0x00, 0xf5, 0x21, 0x00


	//----- nvinfo : EIATTR_KPARAM_INFO
	.align		4
.L_164:
        /*0018*/ 	.byte	0x04, 0x17
        /*001a*/ 	.short	(.L_166 - .L_165)
.L_165:
        /*001c*/ 	.word	0x00000000
        /*0020*/ 	.short	0x0002
        /*0022*/ 	.short	0x0010
        /*0024*/ 	.byte	0x00, 0xf0, 0x21, 0x00


	//----- nvinfo : EIATTR_KPARAM_INFO
	.align		4
.L_166:
        /*0028*/ 	.byte	0x04, 0x17
        /*002a*/ 	.short	(.L_168 - .L_167)
.L_167:
        /*002c*/ 	.word	0x00000000
        /*0030*/ 	.short	0x0001
        /*0032*/ 	.short	0x0008
        /*0034*/ 	.byte	0x00, 0xf0, 0x11, 0x00


	//----- nvinfo : EIATTR_KPARAM_INFO
	.align		4
.L_168:
        /*0038*/ 	.byte	0x04, 0x17
        /*003a*/ 	.short	(.L_170 - .L_169)
.L_169:
        /*003c*/ 	.word	0x00000000
        /*0040*/ 	.short	0x0000
        /*0042*/ 	.short	0x0000
        /*0044*/ 	.byte	0x00, 0xf5, 0x21, 0x00


	//----- nvinfo : EIATTR_SPARSE_MMA_MASK
	.align		4
.L_170:
        /*0048*/ 	.byte	0x03, 0x50
        /*004a*/ 	.short	0x0000


	//----- nvinfo : EIATTR_MAXREG_COUNT
	.align		4
        /*004c*/ 	.byte	0x03, 0x1b
        /*004e*/ 	.short	0x00ff


	//----- nvinfo : EIATTR_NUM_BARRIERS
	.align		4
        /*0050*/ 	.byte	0x02, 0x4c
        /*0052*/ 	.byte	0x01
	.zero		1


	//----- nvinfo : EIATTR_MERCURY_ISA_VERSION
	.align		4
        /*0054*/ 	.byte	0x03, 0x5f
        /*0056*/ 	.short	0x0101


	//----- nvinfo : EIATTR_INT_WARP_WIDE_INSTR_OFFSETS
	.align		4
        /*0058*/ 	.byte	0x04, 0x31
        /*005a*/ 	.short	(.L_172 - .L_171)


	//   ....[0]....
.L_171:
        /*005c*/ 	.word	0x000007d0


	//----- nvinfo : EIATTR_VRC_CTA_INIT_COUNT
	.align		4
.L_172:
        /*0060*/ 	.byte	0x02, 0x4a
	.zero		1
	.zero		1


	//----- nvinfo : EIATTR_EXIT_INSTR_OFFSETS
	.align		4
        /*0064*/ 	.byte	0x04, 0x1c
        /*0066*/ 	.short	(.L_174 - .L_173)


	//   ....[0]....
.L_173:
        /*0068*/ 	.word	0x00000ad0


	//----- nvinfo : EIATTR_CRS_STACK_SIZE
	.align		4
.L_174:
        /*006c*/ 	.byte	0x04, 0x1e
        /*006e*/ 	.short	(.L_176 - .L_175)
.L_175:
        /*0070*/ 	.word	0x00000000


	//----- nvinfo : EIATTR_CBANK_PARAM_SIZE
	.align		4
.L_176:
        /*0074*/ 	.byte	0x03, 0x19
        /*0076*/ 	.short	0x0020


	//----- nvinfo : EIATTR_PARAM_CBANK
	.align		4
        /*0078*/ 	.byte	0x04, 0x0a
        /*007a*/ 	.short	(.L_178 - .L_177)
	.align		4
.L_177:
        /*007c*/ 	.word	index@(.nv.constant0._Z17createConstraintsPbilPi)
        /*0080*/ 	.short	0x0380
        /*0082*/ 	.short	0x0020


	//----- nvinfo : EIATTR_SW_WAR
	.align		4
.L_178:
        /*0084*/ 	.byte	0x04, 0x36
        /*0086*/ 	.short	(.L_180 - .L_179)
.L_179:
        /*0088*/ 	.word	0x00000008
.L_180:


//--------------------- .nv.callgraph             --------------------------
	.section	.nv.callgraph,"",@"SHT_CUDA_CALLGRAPH"
	.align	4
	.sectionentsize	8
	.align		4
        /*0000*/ 	.word	0x00000000
	.align		4
        /*0004*/ 	.word	0xffffffff
	.align		4
        /*0008*/ 	.word	index@(_Z13checkDiagonalPbiPi)
	.align		4
        /*000c*/ 	.word	index@(vprintf)
	.align		4
        /*0010*/ 	.word	0x00000000
	.align		4
        /*0014*/ 	.word	0xfffffffe
	.align		4
        /*0018*/ 	.word	0x00000000
	.align		4
        /*001c*/ 	.word	0xfffffffd
	.align		4
        /*0020*/ 	.word	0x00000000
	.align		4
        /*0024*/ 	.word	0xfffffffc


//--------------------- .nv.constant4             --------------------------
	.section	.nv.constant4,"a",@progbits
	.align	8
	.align		8
.nv.constant4:
        /*0000*/ 	.dword	$str
	.align		8
        /*0008*/ 	.dword	$str$1
	.align		8
        /*0010*/ 	.dword	$str$2
	.align		8
        /*0018*/ 	.dword	vprintf


//--------------------- .text._Z11checkNewSolPiS_iiS_ --------------------------
	.section	.text._Z11checkNewSolPiS_iiS_,"ax",@progbits
	.align	128
        .global         _Z11checkNewSolPiS_iiS_
        .type           _Z11checkNewSolPiS_iiS_,@function
        .size           _Z11checkNewSolPiS_iiS_,(.L_x_104 - _Z11checkNewSolPiS_iiS_)
        .other          _Z11checkNewSolPiS_iiS_,@"STO_CUDA_ENTRY STV_DEFAULT"
_Z11checkNewSolPiS_iiS_:
.text._Z11checkNewSolPiS_iiS_:
[----:B------:R-:W-:Y:S08]  /*0000*/  LDC R1, c[0x0][0x37c] ;  /* 0x0000df00ff017b82 */ /* 0x000ff00000000800 */
[----:B------:R-:W0:Y:S01]  /*0010*/  LDC R6, c[0x0][0x360] ;  /* 0x0000d800ff067b82 */ /* 0x000e220000000800 */
[----:B------:R-:W0:Y:S01]  /*0020*/  LDCU UR4, c[0x0][0x370] ;  /* 0x00006e00ff0477ac */ /* 0x000e220008000800 */
[----:B------:R-:W1:Y:S01]  /*0030*/  S2R R7, SR_TID.X ;  /* 0x0000000000077919 */ /* 0x000e620000002100 */
[----:B------:R-:W2:Y:S01]  /*0040*/  LDCU UR5, c[0x0][0x390] ;  /* 0x00007200ff0577ac */ /* 0x000ea20008000800 */
[----:B0-----:R-:W-:-:S04]  /*0050*/  IMAD R0, R6, UR4, RZ ;  /* 0x0000000406007c24 */ /* 0x001fc8000f8e02ff */
[----:B------:R-:W1:Y:S01]  /*0060*/  S2UR UR4, SR_CTAID.X ;  /* 0x00000000000479c3 */ /* 0x000e620000002500 */
[----:B------:R-:W0:Y:S01]  /*0070*/  I2F.U32.RP R4, R0 ;  /* 0x0000000000047306 */ /* 0x000e220000209000 */
[----:B------:R-:W-:Y:S01]  /*0080*/  IMAD.MOV R5, RZ, RZ, -R0 ;  /* 0x000000ffff057224 */ /* 0x000fe200078e0a00 */
[----:B------:R-:W-:-:S06]  /*0090*/  ISETP.NE.U32.AND P2, PT, R0, RZ, PT ;  /* 0x000000ff0000720c */ /* 0x000fcc0003f45070 */
[----:B0-----:R-:W0:Y:S02]  /*00a0*/  MUFU.RCP R4, R4 ;  /* 0x0000000400047308 */ /* 0x001e240000001000 */
[----:B0-----:R-:W-:-:S06]  /*00b0*/  VIADD R2, R4, 0xffffffe ;  /* 0x0ffffffe04027836 */ /* 0x001fcc0000000000 */
[----:B------:R0:W3:Y:S02]  /*00c0*/  F2I.FTZ.U32.TRUNC.NTZ R3, R2 ;  /* 0x0000000200037305 */ /* 0x0000e4000021f000 */
[----:B0-----:R-:W-:Y:S02]  /*00d0*/  HFMA2 R2, -RZ, RZ, 0, 0 ;  /* 0x00000000ff027431 */ /* 0x001fe400000001ff */
[----:B---3--:R-:W-:-:S04]  /*00e0*/  IMAD R5, R5, R3, RZ ;  /* 0x0000000305057224 */ /* 0x008fc800078e02ff */
[----:B------:R-:W-:-:S06]  /*00f0*/  IMAD.HI.U32 R3, R3, R5, R2 ;  /* 0x0000000503037227 */ /* 0x000fcc00078e0002 */
[----:B--2---:R-:W-:-:S04]  /*0100*/  IMAD.HI.U32 R3, R3, UR5, RZ ;  /* 0x0000000503037c27 */ /* 0x004fc8000f8e00ff */
[----:B------:R-:W-:-:S04]  /*0110*/  IMAD.MOV R5, RZ, RZ, -R3 ;  /* 0x000000ffff057224 */ /* 0x000fc800078e0a03 */
[----:B------:R-:W-:-:S05]  /*0120*/  IMAD R5, R0, R5, UR5 ;  /* 0x0000000500057e24 */ /* 0x000fca000f8e0205 */
[----:B------:R-:W-:-:S13]  /*0130*/  ISETP.GE.U32.AND P0, PT, R5, R0, PT ;  /* 0x000000000500720c */ /* 0x000fda0003f06070 */
[----:B------:R-:W-:Y:S01]  /*0140*/  @P0 IMAD.IADD R5, R5, 0x1, -R0 ;  /* 0x0000000105050824 */ /* 0x000fe200078e0a00 */
[----:B------:R-:W-:-:S04]  /*0150*/  @P0 IADD3 R3, PT, PT, R3, 0x1, RZ ;  /* 0x0000000103030810 */ /* 0x000fc80007ffe0ff */
[----:B------:R-:W-:-:S13]  /*0160*/  ISETP.GE.U32.AND P1, PT, R5, R0, PT ;  /* 0x000000000500720c */ /* 0x000fda0003f26070 */
[----:B------:R-:W-:Y:S01]  /*0170*/  @P1 VIADD R3, R3, 0x1 ;  /* 0x0000000103031836 */ /* 0x000fe20000000000 */
[----:B------:R-:W-:-:S04]  /*0180*/  @!P2 LOP3.LUT R3, RZ, R0, RZ, 0x33, !PT ;  /* 0x00000000ff03a212 */ /* 0x000fc800078e33ff */
[----:B------:R-:W-:Y:S01]  /*0190*/  I2FP.F32.U32 R2, R3 ;  /* 0x0000000300027245 */ /* 0x000fe20000201000 */
[----:B-1----:R-:W-:-:S03]  /*01a0*/  IMAD R3, R6, UR4, R7 ;  /* 0x0000000406037c24 */ /* 0x002fc6000f8e0207 */
[----:B------:R-:W-:-:S13]  /*01b0*/  FSETP.GT.AND P0, PT, R2, -1, PT ;  /* 0xbf8000000200780b */ /* 0x000fda0003f04000 */
[----:B------:R-:W-:Y:S05]  /*01c0*/  @!P0 BRA `(.L_x_0) ;  /* 0x0000000000f88947 */ /* 0x000fea0003800000 */
[----:B------:R-:W-:Y:S01]  /*01d0*/  UISETP.GE.AND UP0, UPT, UR5, 0x1, UPT ;  /* 0x000000010500788c */ /* 0x000fe2000bf06270 */
[----:B------:R-:W-:Y:S01]  /*01e0*/  FADD R2, R2, 1 ;  /* 0x3f80000002027421 */ /* 0x000fe20000000000 */
[----:B------:R-:W0:Y:S07]  /*01f0*/  LDCU.64 UR6, c[0x0][0x358] ;  /* 0x00006b00ff0677ac */ /* 0x000e2e0008000a00 */
[----:B------:R-:W-:Y:S05]  /*0200*/  BRA.U !UP0, `(.L_x_1) ;  /* 0x0000000108b87547 */ /* 0x000fea000b800000 */
[----:B------:R-:W-:-:S05]  /*0210*/  UMOV UR4, URZ ;  /* 0x000000ff00047c82 */ /* 0x000fca0008000000 */
.L_x_7:
[----:B------:R-:W1:Y:S01]  /*0220*/  LDCU UR5, c[0x0][0x394] ;  /* 0x00007280ff0577ac */ /* 0x000e620008000800 */
[----:B------:R-:W-:Y:S01]  /*0230*/  IMAD R8, R0, UR4, R3 ;  /* 0x0000000400087c24 */ /* 0x000fe2000f8e0203 */
[----:B------:R-:W-:Y:S04]  /*0240*/  BSSY.RECONVERGENT B0, `(.L_x_2) ;  /* 0x0000025000007945 */ /* 0x000fe80003800200 */
[----:B-1----:R-:W-:-:S13]  /*0250*/  ISETP.GE.AND P0, PT, R8, UR5, PT ;  /* 0x0000000508007c0c */ /* 0x002fda000bf06270 */
[----:B------:R-:W-:Y:S05]  /*0260*/  @P0 BRA `(.L_x_3) ;  /* 0x0000000000880947 */ /* 0x000fea0003800000 */
[----:B------:R-:W1:Y:S01]  /*0270*/  LDCU UR5, c[0x0][0x390] ;  /* 0x00007200ff0577ac */ /* 0x000e620008000800 */
[----:B------:R-:W2:Y:S08]  /*0280*/  LDC.64 R4, c[0x0][0x388] ;  /* 0x0000e200ff047b82 */ /* 0x000eb00000000a00 */
[----:B------:R-:W0:Y:S01]  /*0290*/  LDC.64 R6, c[0x0][0x380] ;  /* 0x0000e000ff067b82 */ /* 0x000e220000000a00 */
[----:B-1----:R-:W-:-:S05]  /*02a0*/  MOV R15, UR5 ;  /* 0x00000005000f7c02 */ /* 0x002fca0008000f00 */
[----:B------:R-:W-:-:S04]  /*02b0*/  IMAD R12, R8, R15, RZ ;  /* 0x0000000f080c7224 */ /* 0x000fc800078e02ff */
[----:B--2---:R-:W-:Y:S01]  /*02c0*/  IMAD.WIDE R4, R12, 0x4, R4 ;  /* 0x000000040c047825 */ /* 0x004fe200078e0204 */
[----:B0-----:R-:W2:Y:S05]  /*02d0*/  LDG.E R7, desc[UR6][R6.64] ;  /* 0x0000000606077981 */ /* 0x001eaa000c1e1900 */
[----:B------:R-:W2:Y:S01]  /*02e0*/  LDG.E R4, desc[UR6][R4.64] ;  /* 0x0000000604047981 */ /* 0x000ea2000c1e1900 */
[----:B------:R-:W-:Y:S01]  /*02f0*/  BSSY.RECONVERGENT B1, `(.L_x_4) ;  /* 0x0000015000017945 */ /* 0x000fe20003800200 */
[----:B------:R-:W-:Y:S01]  /*0300*/  IMAD.MOV.U32 R13, RZ, RZ, RZ ;  /* 0x000000ffff0d7224 */ /* 0x000fe200078e00ff */
[----:B--2---:R-:W-:-:S13]  /*0310*/  ISETP.NE.AND P0, PT, R4, R7, PT ;  /* 0x000000070400720c */ /* 0x004fda0003f05270 */
[----:B------:R-:W-:Y:S05]  /*0320*/  @P0 BRA `(.L_x_5) ;  /* 0x0000000000440947 */ /* 0x000fea0003800000 */
[----:B------:R-:W0:Y:S01]  /*0330*/  LDC R15, c[0x0][0x390] ;  /* 0x0000e400ff0f7b82 */ /* 0x000e220000000800 */
[----:B------:R-:W-:-:S07]  /*0340*/  HFMA2 R13, -RZ, RZ, 0, 0 ;  /* 0x00000000ff0d7431 */ /* 0x000fce00000001ff */
[----:B------:R-:W1:Y:S08]  /*0350*/  LDC R14, c[0x0][0x390] ;  /* 0x0000e400ff0e7b82 */ /* 0x000e700000000800 */
[----:B------:R-:W2:Y:S08]  /*0360*/  LDC.64 R4, c[0x0][0x380] ;  /* 0x0000e000ff047b82 */ /* 0x000eb00000000a00 */
[----:B------:R-:W3:Y:S02]  /*0370*/  LDC.64 R6, c[0x0][0x388] ;  /* 0x0000e200ff067b82 */ /* 0x000ee40000000a00 */
.L_x_6:
[----:B------:R-:W-:Y:S01]  /*0380*/  VIADD R8, R13, 0x1 ;  /* 0x000000010d087836 */ /* 0x000fe20000000000 */
[----:B-1----:R-:W-:-:S04]  /*0390*/  MOV R13, R14 ;  /* 0x0000000e000d7202 */ /* 0x002fc80000000f00 */
[----:B0-----:R-:W-:-:S13]  /*03a0*/  ISETP.NE.AND P0, PT, R8, R15, PT ;  /* 0x0000000f0800720c */ /* 0x001fda0003f05270 */
[----:B------:R-:W-:Y:S05]  /*03b0*/  @!P0 BRA `(.L_x_5) ;  /* 0x0000000000208947 */ /* 0x000fea0003800000 */
[----:B------:R-:W-:-:S04]  /*03c0*/  IMAD.MOV.U32 R13, RZ, RZ, R8 ;  /* 0x000000ffff0d7224 */ /* 0x000fc800078e0008 */
[----:B--2---:R-:W-:Y:S01]  /*03d0*/  IMAD.WIDE.U32 R10, R13, 0x4, R4 ;  /* 0x000000040d0a7825 */ /* 0x004fe200078e0004 */
[----:B------:R-:W-:-:S05]  /*03e0*/  IADD3 R9, PT, PT, R12, R13, RZ ;  /* 0x0000000d0c097210 */ /* 0x000fca0007ffe0ff */
[----:B---3--:R-:W-:Y:S01]  /*03f0*/  IMAD.WIDE R8, R9, 0x4, R6 ;  /* 0x0000000409087825 */ /* 0x008fe200078e0206 */
[----:B------:R-:W2:Y:S05]  /*0400*/  LDG.E R11, desc[UR6][R10.64] ;  /* 0x000000060a0b7981 */ /* 0x000eaa000c1e1900 */
[----:B------:R-:W2:Y:S02]  /*0410*/  LDG.E R8, desc[UR6][R8.64] ;  /* 0x0000000608087981 */ /* 0x000ea4000c1e1900 */
[----:B--2---:R-:W-:-:S13]  /*0420*/  ISETP.NE.AND P0, PT, R8, R11, PT ;  /* 0x0000000b0800720c */ /* 0x004fda0003f05270 */
[----:B------:R-:W-:Y:S05]  /*0430*/  @!P0 BRA `(.L_x_6) ;  /* 0xfffffffc00d08947 */ /* 0x000fea000383ffff */
.L_x_5:
[----:B------:R-:W-:Y:S05]  /*0440*/  BSYNC.RECONVERGENT B1 ;  /* 0x0000000000017941 */ /* 0x000fea0003800200 */
.L_x_4:
[----:B------:R-:W-:-:S13]  /*0450*/  ISETP.NE.AND P0, PT, R13, R15, PT ;  /* 0x0000000f0d00720c */ /* 0x000fda0003f05270 */
[----:B--2---:R-:W0:Y:S01]  /*0460*/  @!P0 LDC.64 R4, c[0x0][0x398] ;  /* 0x0000e600ff048b82 */ /* 0x004e220000000a00 */
[----:B---3--:R-:W-:-:S05]  /*0470*/  @!P0 IMAD.MOV.U32 R7, RZ, RZ, 0x1 ;  /* 0x00000001ff078424 */ /* 0x008fca00078e00ff */
[----:B0-----:R1:W-:Y:S02]  /*0480*/  @!P0 STG.E desc[UR6][R4.64+0x8], R7 ;  /* 0x0000080704008986 */ /* 0x0013e4000c101906 */
.L_x_3:
[----:B0-----:R-:W-:Y:S05]  /*0490*/  BSYNC.RECONVERGENT B0 ;  /* 0x0000000000007941 */ /* 0x001fea0003800200 */
.L_x_2:
[----:B------:R-:W-:-:S06]  /*04a0*/  UIADD3 UR4, UPT, UPT, UR4, 0x1, URZ ;  /* 0x0000000104047890 */ /* 0x000fcc000fffe0ff */
[----:B-1----:R-:W-:-:S04]  /*04b0*/  I2FP.F32.U32 R5, UR4 ;  /* 0x0000000400057c45 */ /* 0x002fc80008201000 */
[----:B------:R-:W-:-:S13]  /*04c0*/  FSETP.GT.AND P0, PT, R2, R5, PT ;  /* 0x000000050200720b */ /* 0x000fda0003f04000 */
[----:B------:R-:W-:Y:S05]  /*04d0*/  @P0 BRA `(.L_x_7) ;  /* 0xfffffffc00500947 */ /* 0x000fea000383ffff */
[----:B------:R-:W-:Y:S05]  /*04e0*/  BRA `(.L_x_0) ;  /* 0x0000000000307947 */ /* 0x000fea0003800000 */
.L_x_1:
[----:B------:R-:W-:Y:S01]  /*04f0*/  ISETP.NE.AND P0, PT, RZ, UR5, PT ;  /* 0x00000005ff007c0c */ /* 0x000fe2000bf05270 */
[----:B------:R-:W1:Y:S01]  /*0500*/  LDCU UR8, c[0x0][0x394] ;  /* 0x00007280ff0877ac */ /* 0x000e620008000800 */
[----:B------:R-:W-:-:S11]  /*0510*/  UMOV UR4, URZ ;  /* 0x000000ff00047c82 */ /* 0x000fd60008000000 */
.L_x_8:
[----:B------:R-:W-:Y:S01]  /*0520*/  IMAD R4, R0, UR4, R3 ;  /* 0x0000000400047c24 */ /* 0x000fe2000f8e0203 */
[----:B------:R-:W-:-:S04]  /*0530*/  UIADD3 UR4, UPT, UPT, UR4, 0x1, URZ ;  /* 0x0000000104047890 */ /* 0x000fc8000fffe0ff */
[----:B-1----:R-:W-:Y:S02]  /*0540*/  ISETP.GE.OR P1, PT, R4, UR8, P0 ;  /* 0x0000000804007c0c */ /* 0x002fe40008726670 */
[----:B------:R-:W-:-:S11]  /*0550*/  I2FP.F32.U32 R7, UR4 ;  /* 0x0000000400077c45 */ /* 0x000fd60008201000 */
[----:B------:R-:W0:Y:S01]  /*0560*/  @!P1 LDC.64 R4, c[0x0][0x398] ;  /* 0x0000e600ff049b82 */ /* 0x000e220000000a00 */
[----:B------:R-:W-:-:S05]  /*0570*/  @!P1 MOV R9, 0x1 ;  /* 0x0000000100099802 */ /* 0x000fca0000000f00 */
[----:B0-----:R2:W-:Y:S01]  /*0580*/  @!P1 STG.E desc[UR6][R4.64+0x8], R9 ;  /* 0x0000080904009986 */ /* 0x0015e2000c101906 */
[----:B------:R-:W-:-:S13]  /*0590*/  FSETP.GT.AND P1, PT, R2, R7, PT ;  /* 0x000000070200720b */ /* 0x000fda0003f24000 */
[----:B--2---:R-:W-:Y:S05]  /*05a0*/  @P1 BRA `(.L_x_8) ;  /* 0xfffffffc00dc1947 */ /* 0x004fea000383ffff */
.L_x_0:
[----:B------:R-:W-:Y:S06]  /*05b0*/  BAR.SYNC.DEFER_BLOCKING 0x0 ;  /* 0x0000000000007b1d */ /* 0x000fec0000010000 */
[----:B------:R-:W-:Y:S05]  /*05c0*/  EXIT ;  /* 0x000000000000794d */ /* 0x000fea0003800000 */
.L_x_9:
[----:B------:R-:W-:-:S00]  /*05d0*/  BRA `(.L_x_9) ;  /* 0xfffffffc00fc7947 */ /* 0x000fc0000383ffff */
[----:B------:R-:W-:-:S00]  /*05e0*/  NOP ;  /* 0x0000000000007918 */ /* 0x000fc00000000000 */
        /* <DEDUP_REMOVED lines=9> */
.L_x_104:


//--------------------- .text._Z11copyNextSolPiS_ii --------------------------
	.section	.text._Z11copyNextSolPiS_ii,"ax",@progbits
	.align	128
        .global         _Z11copyNextSolPiS_ii
        .type           _Z11copyNextSolPiS_ii,@function
        .size           _Z11copyNextSolPiS_ii,(.L_x_105 - _Z11copyNextSolPiS_ii)
        .other          _Z11copyNextSolPiS_ii,@"STO_CUDA_ENTRY STV_DEFAULT"
_Z11copyNextSolPiS_ii:
.text._Z11copyNextSolPiS_ii:
[----:B------:R-:W-:Y:S01]  /*0000*/  LDC R1, c[0x0][0x37c] ;  /* 0x0000df00ff017b82 */ /* 0x000fe20000000800 */
[----:B------:R-:W0:Y:S07]  /*0010*/  LDCU UR6, c[0x0][0x360] ;  /* 0x00006c00ff0677ac */ /* 0x000e2e0008000800 */
[----:B------:R-:W1:Y:S01]  /*0020*/  LDC R4, c[0x0][0x390] ;  /* 0x0000e400ff047b82 */ /* 0x000e620000000800 */
[----:B------:R-:W0:Y:S07]  /*0030*/  LDCU UR5, c[0x0][0x370] ;  /* 0x00006e00ff0577ac */ /* 0x000e2e0008000800 */
[----:B------:R-:W2:Y:S01]  /*0040*/  S2UR UR4, SR_CTAID.X ;  /* 0x00000000000479c3 */ /* 0x000ea20000002500 */
[----:B0-----:R-:W-:-:S06]  /*0050*/  UIMAD UR5, UR6, UR5, URZ ;  /* 0x00000005060572a4 */ /* 0x001fcc000f8e02ff */
[----:B------:R-:W-:Y:S01]  /*0060*/  IMAD R5, RZ, RZ, -UR5 ;  /* 0x80000005ff057e24 */ /* 0x000fe2000f8e02ff */
[----:B------:R-:W-:Y:S02]  /*0070*/  ISETP.NE.U32.AND P2, PT, RZ, UR5, PT ;  /* 0x00000005ff007c0c */ /* 0x000fe4000bf45070 */
[----:B------:R-:W0:Y:S01]  /*0080*/  I2F.U32.RP R0, UR5 ;  /* 0x0000000500007d06 */ /* 0x000e220008209000 */
[----:B--2---:R-:W-:-:S07]  /*0090*/  UIMAD UR4, UR4, UR6, URZ ;  /* 0x00000006040472a4 */ /* 0x004fce000f8e02ff */
[----:B0-----:R-:W0:Y:S02]  /*00a0*/  MUFU.RCP R0, R0 ;  /* 0x0000000000007308 */ /* 0x001e240000001000 */
[----:B0-----:R-:W-:-:S06]  /*00b0*/  VIADD R2, R0, 0xffffffe ;  /* 0x0ffffffe00027836 */ /* 0x001fcc0000000000 */
[----:B------:R0:W2:Y:S02]  /*00c0*/  F2I.FTZ.U32.TRUNC.NTZ R3, R2 ;  /* 0x0000000200037305 */ /* 0x0000a4000021f000 */
[----:B0-----:R-:W-:Y:S02]  /*00d0*/  HFMA2 R2, -RZ, RZ, 0, 0 ;  /* 0x00000000ff027431 */ /* 0x001fe400000001ff */
[----:B--2---:R-:W-:-:S04]  /*00e0*/  IMAD R5, R5, R3, RZ ;  /* 0x0000000305057224 */ /* 0x004fc800078e02ff */
[----:B------:R-:W-:-:S06]  /*00f0*/  IMAD.HI.U32 R3, R3, R5, R2 ;  /* 0x0000000503037227 */ /* 0x000fcc00078e0002 */
[----:B-1----:R-:W-:-:S04]  /*0100*/  IMAD.HI.U32 R3, R3, R4, RZ ;  /* 0x0000000403037227 */ /* 0x002fc800078e00ff */
[----:B------:R-:W-:-:S04]  /*0110*/  IMAD.MOV R5, RZ, RZ, -R3 ;  /* 0x000000ffff057224 */ /* 0x000fc800078e0a03 */
[----:B------:R-:W-:-:S05]  /*0120*/  IMAD R0, R5, UR5, R4 ;  /* 0x0000000505007c24 */ /* 0x000fca000f8e0204 */
[----:B------:R-:W-:-:S13]  /*0130*/  ISETP.GE.U32.AND P0, PT, R0, UR5, PT ;  /* 0x0000000500007c0c */ /* 0x000fda000bf06070 */
[----:B------:R-:W-:Y:S01]  /*0140*/  @P0 IADD3 R0, PT, PT, R0, -UR5, RZ ;  /* 0x8000000500000c10 */ /* 0x000fe2000fffe0ff */
[----:B------:R-:W-:-:S03]  /*0150*/  @P0 VIADD R3, R3, 0x1 ;  /* 0x0000000103030836 */ /* 0x000fc60000000000 */
[----:B------:R-:W-:-:S13]  /*0160*/  ISETP.GE.U32.AND P1, PT, R0, UR5, PT ;  /* 0x0000000500007c0c */ /* 0x000fda000bf26070 */
[----:B------:R-:W-:Y:S02]  /*0170*/  @P1 IADD3 R3, PT, PT, R3, 0x1, RZ ;  /* 0x0000000103031810 */ /* 0x000fe40007ffe0ff */
[----:B------:R-:W-:-:S04]  /*0180*/  @!P2 LOP3.LUT R3, RZ, UR5, RZ, 0x33, !PT ;  /* 0x00000005ff03ac12 */ /* 0x000fc8000f8e33ff */
[----:B------:R-:W-:-:S04]  /*0190*/  I2FP.F32.U32 R3, R3 ;  /* 0x0000000300037245 */ /* 0x000fc80000201000 */
[----:B------:R-:W-:-:S13]  /*01a0*/  FSETP.GT.AND P0, PT, R3, -1, PT ;  /* 0xbf8000000300780b */ /* 0x000fda0003f04000 */
[----:B------:R-:W-:Y:S05]  /*01b0*/  @!P0 BRA `(.L_x_10) ;  /* 0x00000000005c8947 */ /* 0x000fea0003800000 */
[----:B------:R-:W0:Y:S01]  /*01c0*/  S2R R10, SR_TID.X ;  /* 0x00000000000a7919 */ /* 0x000e220000002100 */
[----:B------:R-:W1:Y:S01]  /*01d0*/  LDC R12, c[0x0][0x394] ;  /* 0x0000e500ff0c7b82 */ /* 0x000e620000000800 */
[----:B------:R-:W-:Y:S01]  /*01e0*/  FADD R0, R3, 1 ;  /* 0x3f80000003007421 */ /* 0x000fe20000000000 */
[----:B------:R-:W-:Y:S01]  /*01f0*/  IMAD.MOV.U32 R11, RZ, RZ, RZ ;  /* 0x000000ffff0b7224 */ /* 0x000fe200078e00ff */
[----:B------:R-:W2:Y:S01]  /*0200*/  LDCU.64 UR6, c[0x0][0x358] ;  /* 0x00006b00ff0677ac */ /* 0x000ea20008000a00 */
[----:B------:R-:W3:Y:S04]  /*0210*/  LDCU UR8, c[0x0][0x390] ;  /* 0x00007200ff0877ac */ /* 0x000ee80008000800 */
[----:B------:R-:W4:Y:S08]  /*0220*/  LDC.64 R6, c[0x0][0x380] ;  /* 0x0000e000ff067b82 */ /* 0x000f300000000a00 */
[----:B------:R-:W1:Y:S01]  /*0230*/  LDC.64 R8, c[0x0][0x388] ;  /* 0x0000e200ff087b82 */ /* 0x000e620000000a00 */
[----:B0-23--:R-:W-:-:S07]  /*0240*/  IADD3 R10, PT, PT, R10, UR4, RZ ;  /* 0x000000040a0a7c10 */ /* 0x00dfce000fffe0ff */
.L_x_13:
[C---:B0-----:R-:W-:Y:S01]  /*0250*/  IMAD R5, R11.reuse, UR5, R10 ;  /* 0x000000050b057c24 */ /* 0x041fe2000f8e020a */
[----:B------:R-:W-:Y:S01]  /*0260*/  IADD3 R11, PT, PT, R11, 0x1, RZ ;  /* 0x000000010b0b7810 */ /* 0x000fe20007ffe0ff */
[----:B------:R-:W-:Y:S03]  /*0270*/  BSSY.RECONVERGENT B0, `(.L_x_11) ;  /* 0x000000a000007945 */ /* 0x000fe60003800200 */
[----:B------:R-:W-:Y:S02]  /*0280*/  ISETP.GE.AND P0, PT, R5, UR8, PT ;  /* 0x0000000805007c0c */ /* 0x000fe4000bf06270 */
[----:B------:R-:W-:-:S04]  /*0290*/  I2FP.F32.U32 R3, R11 ;  /* 0x0000000b00037245 */ /* 0x000fc80000201000 */
[----:B------:R-:W-:-:S07]  /*02a0*/  FSETP.GT.AND P1, PT, R0, R3, PT ;  /* 0x000000030000720b */ /* 0x000fce0003f24000 */
[----:B------:R-:W-:Y:S06]  /*02b0*/  @P0 BRA `(.L_x_12) ;  /* 0x0000000000140947 */ /* 0x000fec0003800000 */
[----:B-1----:R-:W-:-:S04]  /*02c0*/  IMAD R3, R12, UR8, R5 ;  /* 0x000000080c037c24 */ /* 0x002fc8000f8e0205 */
[----:B----4-:R-:W-:-:S06]  /*02d0*/  IMAD.WIDE R2, R3, 0x4, R6 ;  /* 0x0000000403027825 */ /* 0x010fcc00078e0206 */
[----:B------:R-:W2:Y:S01]  /*02e0*/  LDG.E R3, desc[UR6][R2.64] ;  /* 0x0000000602037981 */ /* 0x000ea2000c1e1900 */
[----:B------:R-:W-:-:S05]  /*02f0*/  IMAD.WIDE R4, R5, 0x4, R8 ;  /* 0x0000000405047825 */ /* 0x000fca00078e0208 */
[----:B--2---:R0:W-:Y:S02]  /*0300*/  STG.E desc[UR6][R4.64], R3 ;  /* 0x0000000304007986 */ /* 0x0041e4000c101906 */
.L_x_12:
[----:B------:R-:W-:Y:S05]  /*0310*/  BSYNC.RECONVERGENT B0 ;  /* 0x0000000000007941 */ /* 0x000fea0003800200 */
.L_x_11:
[----:B------:R-:W-:Y:S05]  /*0320*/  @P1 BRA `(.L_x_13) ;  /* 0xfffffffc00c81947 */ /* 0x000fea000383ffff */
.L_x_10:
[----:B------:R-:W-:Y:S06]  /*0330*/  BAR.SYNC.DEFER_BLOCKING 0x0 ;  /* 0x0000000000007b1d */ /* 0x000fec0000010000 */
[----:B------:R-:W-:Y:S05]  /*0340*/  EXIT ;  /* 0x000000000000794d */ /* 0x000fea0003800000 */
.L_x_14:
        /* <DEDUP_REMOVED lines=11> */
.L_x_105:


//--------------------- .text._Z11saveNextSolPiS_ii --------------------------
	.section	.text._Z11saveNextSolPiS_ii,"ax",@progbits
	.align	128
        .global         _Z11saveNextSolPiS_ii
        .type           _Z11saveNextSolPiS_ii,@function
        .size           _Z11saveNextSolPiS_ii,(.L_x_106 - _Z11saveNextSolPiS_ii)
        .other          _Z11saveNextSolPiS_ii,@"STO_CUDA_ENTRY STV_DEFAULT"
_Z11saveNextSolPiS_ii:
.text._Z11saveNextSolPiS_ii:
        /* <DEDUP_REMOVED lines=37> */
.L_x_18:
[C---:B0-----:R-:W-:Y:S01]  /*0250*/  IMAD R5, R11.reuse, UR5, R10 ;  /* 0x000000050b057c24 */ /* 0x041fe2000f8e020a */
[----:B------:R-:W-:Y:S01]  /*0260*/  IADD3 R11, PT, PT, R11, 0x1, RZ ;  /* 0x000000010b0b7810 */ /* 0x000fe20007ffe0ff */
[----:B------:R-:W-:Y:S03]  /*0270*/  BSSY.RECONVERGENT B0, `(.L_x_16) ;  /* 0x000000a000007945 */ /* 0x000fe60003800200 */
[----:B------:R-:W-:Y:S02]  /*0280*/  ISETP.GE.AND P0, PT, R5, UR8, PT ;  /* 0x0000000805007c0c */ /* 0x000fe4000bf06270 */
[----:B------:R-:W-:-:S04]  /*0290*/  I2FP.F32.U32 R3, R11 ;  /* 0x0000000b00037245 */ /* 0x000fc80000201000 */
[----:B------:R-:W-:-:S07]  /*02a0*/  FSETP.GT.AND P1, PT, R0, R3, PT ;  /* 0x000000030000720b */ /* 0x000fce0003f24000 */
[----:B------:R-:W-:Y:S06]  /*02b0*/  @P0 BRA `(.L_x_17) ;  /* 0x0000000000140947 */ /* 0x000fec0003800000 */
[----:B-1----:R-:W-:-:S06]  /*02c0*/  IMAD.WIDE R2, R5, 0x4, R6 ;  /* 0x0000000405027825 */ /* 0x002fcc00078e0206 */
[----:B------:R-:W2:Y:S01]  /*02d0*/  LDG.E R3, desc[UR6][R2.64] ;  /* 0x0000000602037981 */ /* 0x000ea2000c1e1900 */
[----:B------:R-:W-:-:S04]  /*02e0*/  IMAD R5, R12, UR8, R5 ;  /* 0x000000080c057c24 */ /* 0x000fc8000f8e0205 */
[----:B----4-:R-:W-:-:S05]  /*02f0*/  IMAD.WIDE R4, R5, 0x4, R8 ;  /* 0x0000000405047825 */ /* 0x010fca00078e0208 */
[----:B--2---:R0:W-:Y:S02]  /*0300*/  STG.E desc[UR6][R4.64], R3 ;  /* 0x0000000304007986 */ /* 0x0041e4000c101906 */
.L_x_17:
[----:B------:R-:W-:Y:S05]  /*0310*/  BSYNC.RECONVERGENT B0 ;  /* 0x0000000000007941 */ /* 0x000fea0003800200 */
.L_x_16:
[----:B------:R-:W-:Y:S05]  /*0320*/  @P1 BRA `(.L_x_18) ;  /* 0xfffffffc00c81947 */ /* 0x000fea000383ffff */
.L_x_15:
[----:B------:R-:W-:Y:S06]  /*0330*/  BAR.SYNC.DEFER_BLOCKING 0x0 ;  /* 0x0000000000007b1d */ /* 0x000fec0000010000 */
[----:B------:R-:W-:Y:S05]  /*0340*/  EXIT ;  /* 0x000000000000794d */ /* 0x000fea0003800000 */
.L_x_19:
        /* <DEDUP_REMOVED lines=11> */
.L_x_106:


//--------------------- .text._Z11completeSolPiiPb --------------------------
	.section	.text._Z11completeSolPiiPb,"ax",@progbits
	.align	128
        .global         _Z11completeSolPiiPb
        .type           _Z11completeSolPiiPb,@function
        .size           _Z11completeSolPiiPb,(.L_x_107 - _Z11completeSolPiiPb)
        .other          _Z11completeSolPiiPb,@"STO_CUDA_ENTRY STV_DEFAULT"
_Z11completeSolPiiPb:
.text._Z11completeSolPiiPb:
        /* <DEDUP_REMOVED lines=13> */
[----:B0-----:R-:W-:Y:S02]  /*00d0*/  IMAD.MOV.U32 R2, RZ, RZ, RZ ;  /* 0x000000ffff027224 */ /* 0x001fe400078e00ff */
[----:B--2---:R-:W-:-:S04]  /*00e0*/  IMAD R5, R5, R3, RZ ;  /* 0x0000000305057224 */ /* 0x004fc800078e02ff */
[----:B------:R-:W-:-:S06]  /*00f0*/  IMAD.HI.U32 R3, R3, R5, R2 ;  /* 0x0000000503037227 */ /* 0x000fcc00078e0002 */
[----:B-1----:R-:W-:-:S04]  /*0100*/  IMAD.HI.U32 R3, R3, R4, RZ ;  /* 0x0000000403037227 */ /* 0x002fc800078e00ff */
[----:B------:R-:W-:-:S04]  /*0110*/  IMAD.MOV R5, RZ, RZ, -R3 ;  /* 0x000000ffff057224 */ /* 0x000fc800078e0a03 */
[----:B------:R-:W-:-:S05]  /*0120*/  IMAD R0, R5, UR5, R4 ;  /* 0x0000000505007c24 */ /* 0x000fca000f8e0204 */
[----:B------:R-:W-:-:S13]  /*0130*/  ISETP.GE.U32.AND P0, PT, R0, UR5, PT ;  /* 0x0000000500007c0c */ /* 0x000fda000bf06070 */
[----:B------:R-:W-:Y:S02]  /*0140*/  @P0 VIADD R0, R0, -UR5 ;  /* 0x8000000500000c36 */ /* 0x000fe40008000000 */
[----:B------:R-:W-:-:S03]  /*0150*/  @P0 VIADD R3, R3, 0x1 ;  /* 0x0000000103030836 */ /* 0x000fc60000000000 */
[----:B------:R-:W-:-:S13]  /*0160*/  ISETP.GE.U32.AND P1, PT, R0, UR5, PT ;  /* 0x0000000500007c0c */ /* 0x000fda000bf26070 */
[----:B------:R-:W-:Y:S01]  /*0170*/  @P1 VIADD R3, R3, 0x1 ;  /* 0x0000000103031836 */ /* 0x000fe20000000000 */
[----:B------:R-:W-:-:S04]  /*0180*/  @!P2 LOP3.LUT R3, RZ, UR5, RZ, 0x33, !PT ;  /* 0x00000005ff03ac12 */ /* 0x000fc8000f8e33ff */
[----:B------:R-:W-:-:S04]  /*0190*/  I2FP.F32.U32 R0, R3 ;  /* 0x0000000300007245 */ /* 0x000fc80000201000 */
[----:B------:R-:W-:-:S13]  /*01a0*/  FSETP.GT.AND P0, PT, R0, -1, PT ;  /* 0xbf8000000000780b */ /* 0x000fda0003f04000 */
[----:B------:R-:W-:Y:S05]  /*01b0*/  @!P0 BRA `(.L_x_20) ;  /* 0x0000000400048947 */ /* 0x000fea0003800000 */
[----:B------:R-:W0:Y:S01]  /*01c0*/  S2R R10, SR_TID.X ;  /* 0x00000000000a7919 */ /* 0x000e220000002100 */
[----:B------:R-:W1:Y:S01]  /*01d0*/  LDC.64 R2, c[0x0][0x380] ;  /* 0x0000e000ff027b82 */ /* 0x000e620000000a00 */
[----:B------:R-:W-:Y:S01]  /*01e0*/  LEA.HI R4, R4, R4, RZ, 0x1 ;  /* 0x0000000404047211 */ /* 0x000fe200078f08ff */
[----:B------:R-:W-:Y:S01]  /*01f0*/  FADD R0, R0, 1 ;  /* 0x3f80000000007421 */ /* 0x000fe20000000000 */
[----:B------:R-:W-:Y:S01]  /*0200*/  IMAD.MOV.U32 R13, RZ, RZ, RZ ;  /* 0x000000ffff0d7224 */ /* 0x000fe200078e00ff */
[----:B------:R-:W2:Y:S01]  /*0210*/  LDCU.64 UR6, c[0x0][0x358] ;  /* 0x00006b00ff0677ac */ /* 0x000ea20008000a00 */
[----:B------:R-:W-:Y:S01]  /*0220*/  SHF.R.S32.HI R11, RZ, 0x1, R4 ;  /* 0x00000001ff0b7819 */ /* 0x000fe20000011404 */
[----:B------:R-:W3:Y:S02]  /*0230*/  LDCU.64 UR8, c[0x0][0x390] ;  /* 0x00007200ff0877ac */ /* 0x000ee40008000a00 */
[----:B0-23--:R-:W-:-:S07]  /*0240*/  VIADD R10, R10, UR4 ;  /* 0x000000040a0a7c36 */ /* 0x00dfce0008000000 */
.L_x_27:
[----:B------:R-:W-:Y:S01]  /*0250*/  IMAD R14, R13, UR5, R10 ;  /* 0x000000050d0e7c24 */ /* 0x000fe2000f8e020a */
[----:B------:R-:W-:Y:S04]  /*0260*/  BSSY.RECONVERGENT B0, `(.L_x_21) ;  /* 0x0000032000007945 */ /* 0x000fe80003800200 */
[----:B------:R-:W-:-:S13]  /*0270*/  ISETP.GE.AND P0, PT, R14, R11, PT ;  /* 0x0000000b0e00720c */ /* 0x000fda0003f06270 */
[----:B01----:R-:W-:Y:S05]  /*0280*/  @P0 BRA `(.L_x_22) ;  /* 0x0000000000bc0947 */ /* 0x003fea0003800000 */
[----:B-1----:R-:W-:-:S05]  /*0290*/  IMAD.WIDE R8, R14, 0x4, R2 ;  /* 0x000000040e087825 */ /* 0x002fca00078e0202 */
[----:B------:R-:W2:Y:S01]  /*02a0*/  LDG.E R12, desc[UR6][R8.64] ;  /* 0x00000006080c7981 */ /* 0x000ea2000c1e1900 */
[----:B------:R-:W-:Y:S01]  /*02b0*/  BSSY.RECONVERGENT B1, `(.L_x_23) ;  /* 0x0000018000017945 */ /* 0x000fe20003800200 */
[----:B------:R-:W-:Y:S01]  /*02c0*/  IMAD.WIDE R4, R11, 0x4, R8 ;  /* 0x000000040b047825 */ /* 0x000fe200078e0208 */
[----:B--2---:R-:W-:-:S13]  /*02d0*/  ISETP.NE.AND P0, PT, R12, RZ, PT ;  /* 0x000000ff0c00720c */ /* 0x004fda0003f05270 */
[----:B------:R-:W-:Y:S05]  /*02e0*/  @P0 BRA `(.L_x_24) ;  /* 0x0000000000500947 */ /* 0x000fea0003800000 */
[----:B------:R-:W2:Y:S01]  /*02f0*/  LDG.E R15, desc[UR6][R4.64] ;  /* 0x00000006040f7981 */ /* 0x000ea2000c1e1900 */
[----:B------:R-:W-:Y:S01]  /*0300*/  HFMA2 R12, -RZ, RZ, 0, 0 ;  /* 0x00000000ff0c7431 */ /* 0x000fe200000001ff */
[----:B--2---:R-:W-:-:S13]  /*0310*/  ISETP.NE.AND P0, PT, R15, RZ, PT ;  /* 0x000000ff0f00720c */ /* 0x004fda0003f05270 */
[----:B------:R-:W-:Y:S05]  /*0320*/  @!P0 BRA `(.L_x_24) ;  /* 0x0000000000408947 */ /* 0x000fea0003800000 */
[----:B------:R-:W-:-:S04]  /*0330*/  IADD3 R6, P0, PT, R14, UR8, RZ ;  /* 0x000000080e067c10 */ /* 0x000fc8000ff1e0ff */
[----:B------:R-:W-:-:S05]  /*0340*/  LEA.HI.X.SX32 R7, R14, UR9, 0x1, P0 ;  /* 0x000000090e077c11 */ /* 0x000fca00080f0eff */
[----:B------:R-:W2:Y:S02]  /*0350*/  LDG.E.U8 R6, desc[UR6][R6.64] ;  /* 0x0000000606067981 */ /* 0x000ea4000c1e1100 */
[----:B--2---:R-:W-:-:S13]  /*0360*/  ISETP.NE.AND P0, PT, R6, 0x1, PT ;  /* 0x000000010600780c */ /* 0x004fda0003f05270 */
[----:B------:R-:W-:Y:S05]  /*0370*/  @P0 BRA `(.L_x_24) ;  /* 0x00000000002c0947 */ /* 0x000fea0003800000 */
[----:B------:R-:W-:-:S13]  /*0380*/  ISETP.NE.AND P0, PT, R15, -0x1, PT ;  /* 0xffffffff0f00780c */ /* 0x000fda0003f05270 */
[----:B------:R-:W-:Y:S05]  /*0390*/  @!P0 BRA `(.L_x_25) ;  /* 0x0000000000188947 */ /* 0x000fea0003800000 */
[----:B------:R-:W-:-:S13]  /*03a0*/  ISETP.NE.AND P0, PT, R15, 0x1, PT ;  /* 0x000000010f00780c */ /* 0x000fda0003f05270 */
[----:B------:R-:W-:Y:S05]  /*03b0*/  @P0 BRA `(.L_x_24) ;  /* 0x00000000001c0947 */ /* 0x000fea0003800000 */
[----:B------:R-:W-:Y:S02]  /*03c0*/  IMAD.MOV.U32 R7, RZ, RZ, -0x1 ;  /* 0xffffffffff077424 */ /* 0x000fe400078e00ff */
[----:B------:R-:W-:-:S03]  /*03d0*/  IMAD.MOV.U32 R12, RZ, RZ, -0x1 ;  /* 0xffffffffff0c7424 */ /* 0x000fc600078e00ff */
[----:B------:R1:W-:Y:S01]  /*03e0*/  STG.E desc[UR6][R8.64], R7 ;  /* 0x0000000708007986 */ /* 0x0003e2000c101906 */
[----:B------:R-:W-:Y:S05]  /*03f0*/  BRA `(.L_x_24) ;  /* 0x00000000000c7947 */ /* 0x000fea0003800000 */
.L_x_25:
[----:B------:R-:W-:Y:S02]  /*0400*/  IMAD.MOV.U32 R7, RZ, RZ, 0x1 ;  /* 0x00000001ff077424 */ /* 0x000fe400078e00ff */
[----:B------:R-:W-:-:S03]  /*0410*/  IMAD.MOV.U32 R12, RZ, RZ, 0x1 ;  /* 0x00000001ff0c7424 */ /* 0x000fc600078e00ff */
[----:B------:R0:W-:Y:S04]  /*0420*/  STG.E desc[UR6][R8.64], R7 ;  /* 0x0000000708007986 */ /* 0x0001e8000c101906 */
.L_x_24:
[----:B------:R-:W-:Y:S05]  /*0430*/  BSYNC.RECONVERGENT B1 ;  /* 0x0000000000017941 */ /* 0x000fea0003800200 */
.L_x_23:
[----:B------:R-:W-:-:S13]  /*0440*/  ISETP.NE.AND P0, PT, R12, RZ, PT ;  /* 0x000000ff0c00720c */ /* 0x000fda0003f05270 */
[----:B------:R-:W-:Y:S05]  /*0450*/  @!P0 BRA `(.L_x_22) ;  /* 0x0000000000488947 */ /* 0x000fea0003800000 */
[----:B------:R-:W2:Y:S02]  /*0460*/  LDG.E R6, desc[UR6][R4.64] ;  /* 0x0000000604067981 */ /* 0x000ea4000c1e1900 */
[----:B--2---:R-:W-:-:S13]  /*0470*/  ISETP.NE.AND P0, PT, R6, RZ, PT ;  /* 0x000000ff0600720c */ /* 0x004fda0003f05270 */
[----:B------:R-:W-:Y:S05]  /*0480*/  @P0 BRA `(.L_x_22) ;  /* 0x00000000003c0947 */ /* 0x000fea0003800000 */
[----:B01----:R-:W-:-:S04]  /*0490*/  IADD3 R7, PT, PT, R11, R14, RZ ;  /* 0x0000000e0b077210 */ /* 0x003fc80007ffe0ff */
        /* <DEDUP_REMOVED lines=9> */
[----:B------:R-:W-:-:S05]  /*0530*/  IMAD.MOV.U32 R7, RZ, RZ, -0x1 ;  /* 0xffffffffff077424 */ /* 0x000fca00078e00ff */
[----:B------:R3:W-:Y:S01]  /*0540*/  STG.E desc[UR6][R4.64], R7 ;  /* 0x0000000704007986 */ /* 0x0007e2000c101906 */
[----:B------:R-:W-:Y:S05]  /*0550*/  BRA `(.L_x_22) ;  /* 0x0000000000087947 */ /* 0x000fea0003800000 */
.L_x_26:
[----:B------:R-:W-:-:S05]  /*0560*/  IMAD.MOV.U32 R7, RZ, RZ, 0x1 ;  /* 0x00000001ff077424 */ /* 0x000fca00078e00ff */
[----:B------:R2:W-:Y:S02]  /*0570*/  STG.E desc[UR6][R4.64], R7 ;  /* 0x0000000704007986 */ /* 0x0005e4000c101906 */
.L_x_22:
[----:B------:R-:W-:Y:S05]  /*0580*/  BSYNC.RECONVERGENT B0 ;  /* 0x0000000000007941 */ /* 0x000fea0003800200 */
.L_x_21:
[----:B------:R-:W-:-:S05]  /*0590*/  VIADD R13, R13, 0x1 ;  /* 0x000000010d0d7836 */ /* 0x000fca0000000000 */
[----:B--23--:R-:W-:-:S04]  /*05a0*/  I2FP.F32.U32 R5, R13 ;  /* 0x0000000d00057245 */ /* 0x00cfc80000201000 */
[----:B------:R-:W-:-:S13]  /*05b0*/  FSETP.GT.AND P0, PT, R0, R5, PT ;  /* 0x000000050000720b */ /* 0x000fda0003f04000 */
[----:B------:R-:W-:Y:S05]  /*05c0*/  @P0 BRA `(.L_x_27) ;  /* 0xfffffffc00200947 */ /* 0x000fea000383ffff */
.L_x_20:
[----:B------:R-:W-:Y:S06]  /*05d0*/  BAR.SYNC.DEFER_BLOCKING 0x0 ;  /* 0x0000000000007b1d */ /* 0x000fec0000010000 */
[----:B------:R-:W-:Y:S05]  /*05e0*/  EXIT ;  /* 0x000000000000794d */ /* 0x000fea0003800000 */
.L_x_28:
        /* <DEDUP_REMOVED lines=9> */
.L_x_107:


//--------------------- .text._Z8checkRowPbPiiS0_S_S_ --------------------------
	.section	.text._Z8checkRowPbPiiS0_S_S_,"ax",@progbits
	.align	128
        .global         _Z8checkRowPbPiiS0_S_S_
        .type           _Z8checkRowPbPiiS0_S_S_,@function
        .size           _Z8checkRowPbPiiS0_S_S_,(.L_x_108 - _Z8checkRowPbPiiS0_S_S_)
        .other          _Z8checkRowPbPiiS0_S_S_,@"STO_CUDA_ENTRY STV_DEFAULT"
_Z8checkRowPbPiiS0_S_S_:
.text._Z8checkRowPbPiiS0_S_S_:
[----:B------:R-:W-:Y:S08]  /*0000*/  LDC R1, c[0x0][0x37c] ;  /* 0x0000df00ff017b82 */ /* 0x000ff00000000800 */
[----:B------:R-:W0:Y:S01]  /*0010*/  LDC R6, c[0x0][0x360] ;  /* 0x0000d800ff067b82 */ /* 0x000e220000000800 */
[----:B------:R-:W0:Y:S01]  /*0020*/  LDCU UR4, c[0x0][0x370] ;  /* 0x00006e00ff0477ac */ /* 0x000e220008000800 */
[----:B------:R-:W1:Y:S06]  /*0030*/  S2R R7, SR_TID.X ;  /* 0x0000000000077919 */ /* 0x000e6c0000002100 */
[----:B------:R-:W2:Y:S01]  /*0040*/  LDC R8, c[0x0][0x390] ;  /* 0x0000e400ff087b82 */ /* 0x000ea20000000800 */
[----:B0-----:R-:W-:-:S07]  /*0050*/  IMAD R0, R6, UR4, RZ ;  /* 0x0000000406007c24 */ /* 0x001fce000f8e02ff */
[----:B------:R-:W1:Y:S01]  /*0060*/  S2UR UR4, SR_CTAID.X ;  /* 0x00000000000479c3 */ /* 0x000e620000002500 */
[----:B------:R-:W0:Y:S01]  /*0070*/  I2F.U32.RP R4, R0 ;  /* 0x0000000000047306 */ /* 0x000e220000209000 */
[----:B------:R-:W-:Y:S01]  /*0080*/  IMAD.MOV R5, RZ, RZ, -R0 ;  /* 0x000000ffff057224 */ /* 0x000fe200078e0a00 */
[----:B------:R-:W-:-:S06]  /*0090*/  ISETP.NE.U32.AND P2, PT, R0, RZ, PT ;  /* 0x000000ff0000720c */ /* 0x000fcc0003f45070 */
[----:B0-----:R-:W0:Y:S02]  /*00a0*/  MUFU.RCP R4, R4 ;  /* 0x0000000400047308 */ /* 0x001e240000001000 */
[----:B0-----:R-:W-:-:S06]  /*00b0*/  VIADD R2, R4, 0xffffffe ;  /* 0x0ffffffe04027836 */ /* 0x001fcc0000000000 */
[----:B------:R0:W3:Y:S02]  /*00c0*/  F2I.FTZ.U32.TRUNC.NTZ R3, R2 ;  /* 0x0000000200037305 */ /* 0x0000e4000021f000 */
[----:B0-----:R-:W-:Y:S02]  /*00d0*/  IMAD.MOV.U32 R2, RZ, RZ, RZ ;  /* 0x000000ffff027224 */ /* 0x001fe400078e00ff */
[----:B---3--:R-:W-:-:S04]  /*00e0*/  IMAD R5, R5, R3, RZ ;  /* 0x0000000305057224 */ /* 0x008fc800078e02ff */
[----:B------:R-:W-:-:S06]  /*00f0*/  IMAD.HI.U32 R3, R3, R5, R2 ;  /* 0x0000000503037227 */ /* 0x000fcc00078e0002 */
[----:B--2---:R-:W-:-:S04]  /*0100*/  IMAD.HI.U32 R3, R3, R8, RZ ;  /* 0x0000000803037227 */ /* 0x004fc800078e00ff */
[----:B------:R-:W-:-:S04]  /*0110*/  IMAD.MOV R5, RZ, RZ, -R3 ;  /* 0x000000ffff057224 */ /* 0x000fc800078e0a03 */
[----:B------:R-:W-:-:S05]  /*0120*/  IMAD R5, R0, R5, R8 ;  /* 0x0000000500057224 */ /* 0x000fca00078e0208 */
[----:B------:R-:W-:-:S13]  /*0130*/  ISETP.GE.U32.AND P0, PT, R5, R0, PT ;  /* 0x000000000500720c */ /* 0x000fda0003f06070 */
[----:B------:R-:W-:Y:S02]  /*0140*/  @P0 IMAD.IADD R5, R5, 0x1, -R0 ;  /* 0x0000000105050824 */ /* 0x000fe400078e0a00 */
[----:B------:R-:W-:-:S03]  /*0150*/  @P0 VIADD R3, R3, 0x1 ;  /* 0x0000000103030836 */ /* 0x000fc60000000000 */
[----:B------:R-:W-:-:S13]  /*0160*/  ISETP.GE.U32.AND P1, PT, R5, R0, PT ;  /* 0x000000000500720c */ /* 0x000fda0003f26070 */
[----:B------:R-:W-:Y:S01]  /*0170*/  @P1 VIADD R3, R3, 0x1 ;  /* 0x0000000103031836 */ /* 0x000fe20000000000 */
[----:B------:R-:W-:-:S04]  /*0180*/  @!P2 LOP3.LUT R3, RZ, R0, RZ, 0x33, !PT ;  /* 0x00000000ff03a212 */ /* 0x000fc800078e33ff */
[----:B------:R-:W-:Y:S01]  /*0190*/  I2FP.F32.U32 R2, R3 ;  /* 0x0000000300027245 */ /* 0x000fe20000201000 */
[----:B-1----:R-:W-:-:S03]  /*01a0*/  IMAD R3, R6, UR4, R7 ;  /* 0x0000000406037c24 */ /* 0x002fc6000f8e0207 */
[----:B------:R-:W-:-:S13]  /*01b0*/  FSETP.GT.AND P0, PT, R2, -1, PT ;  /* 0xbf8000000200780b */ /* 0x000fda0003f04000 */
[----:B------:R-:W-:Y:S05]  /*01c0*/  @!P0 BRA `(.L_x_29) ;  /* 0x00000014003c8947 */ /* 0x000fea0003800000 */
[C---:B------:R-:W-:Y:S01]  /*01d0*/  ISETP.GT.AND P0, PT, R8.reuse, RZ, PT ;  /* 0x000000ff0800720c */ /* 0x040fe20003f04270 */
[----:B------:R-:W0:Y:S01]  /*01e0*/  LDCU.64 UR6, c[0x0][0x358] ;  /* 0x00006b00ff0677ac */ /* 0x000e220008000a00 */
[----:B------:R-:W-:Y:S01]  /*01f0*/  LEA.HI R5, R8, R8, RZ, 0x1 ;  /* 0x0000000808057211 */ /* 0x000fe200078f08ff */
[----:B------:R-:W-:Y:S01]  /*0200*/  FADD R2, R2, 1 ;  /* 0x3f80000002027421 */ /* 0x000fe20000000000 */
[----:B------:R-:W-:Y:S02]  /*0210*/  SHF.R.U32.HI R4, RZ, 0x1, R8 ;  /* 0x00000001ff047819 */ /* 0x000fe40000011608 */
[----:B------:R-:W-:-:S07]  /*0220*/  SHF.R.S32.HI R5, RZ, 0x1, R5 ;  /* 0x00000001ff057819 */ /* 0x000fce0000011405 */
[----:B------:R-:W-:Y:S05]  /*0230*/  @P0 BRA `(.L_x_30) ;  /* 0x0000000000740947 */ /* 0x000fea0003800000 */
[----:B------:R-:W1:Y:S01]  /*0240*/  LDC.64 R10, c[0x0][0x388] ;  /* 0x0000e200ff0a7b82 */ /* 0x000e620000000a00 */
[----:B------:R-:W2:Y:S01]  /*0250*/  LDCU UR5, c[0x0][0x390] ;  /* 0x00007200ff0577ac */ /* 0x000ea20008000800 */
[----:B------:R-:W3:Y:S01]  /*0260*/  LDCU.64 UR8, c[0x0][0x3a0] ;  /* 0x00007400ff0877ac */ /* 0x000ee20008000a00 */
[----:B------:R-:W-:-:S05]  /*0270*/  UMOV UR4, URZ ;  /* 0x000000ff00047c82 */ /* 0x000fca0008000000 */
.L_x_33:
[----:B------:R-:W-:Y:S01]  /*0280*/  IMAD R4, R0, UR4, R3 ;  /* 0x0000000400047c24 */ /* 0x000fe2000f8e0203 */
[----:B------:R-:W-:Y:S04]  /*0290*/  BSSY.RECONVERGENT B0, `(.L_x_31) ;  /* 0x0000012000007945 */ /* 0x000fe80003800200 */
[----:B--2---:R-:W-:-:S13]  /*02a0*/  ISETP.GE.AND P0, PT, R4, UR5, PT ;  /* 0x0000000504007c0c */ /* 0x004fda000bf06270 */
[----:B------:R-:W-:Y:S05]  /*02b0*/  @P0 BRA `(.L_x_32) ;  /* 0x00000000003c0947 */ /* 0x000fea0003800000 */
[----:B-1----:R-:W-:-:S06]  /*02c0*/  IMAD.WIDE R6, R4, 0x4, R10 ;  /* 0x0000000404067825 */ /* 0x002fcc00078e020a */
[----:B0-----:R-:W2:Y:S02]  /*02d0*/  LDG.E R6, desc[UR6][R6.64] ;  /* 0x0000000606067981 */ /* 0x001ea4000c1e1900 */
[----:B--2---:R-:W-:-:S13]  /*02e0*/  ISETP.NE.AND P0, PT, R6, -0x1, PT ;  /* 0xffffffff0600780c */ /* 0x004fda0003f05270 */
[----:B------:R-:W-:Y:S05]  /*02f0*/  @P0 BRA `(.L_x_32) ;  /* 0x00000000002c0947 */ /* 0x000fea0003800000 */
[----:B---3--:R-:W-:-:S04]  /*0300*/  IADD3 R6, P0, PT, R4, UR8, RZ ;  /* 0x0000000804067c10 */ /* 0x008fc8000ff1e0ff */
[----:B------:R-:W-:-:S05]  /*0310*/  LEA.HI.X.SX32 R7, R4, UR9, 0x1, P0 ;  /* 0x0000000904077c11 */ /* 0x000fca00080f0eff */
[----:B------:R-:W2:Y:S02]  /*0320*/  LDG.E.U8 R8, desc[UR6][R6.64] ;  /* 0x0000000606087981 */ /* 0x000ea4000c1e1100 */
[----:B--2---:R-:W-:-:S13]  /*0330*/  ISETP.NE.AND P0, PT, R8, RZ, PT ;  /* 0x000000ff0800720c */ /* 0x004fda0003f05270 */
[----:B------:R-:W-:Y:S05]  /*0340*/  @P0 BRA `(.L_x_32) ;  /* 0x0000000000180947 */ /* 0x000fea0003800000 */
[----:B------:R-:W-:Y:S01]  /*0350*/  ISETP.GE.AND P0, PT, R4, R5, PT ;  /* 0x000000050400720c */ /* 0x000fe20003f06270 */
[----:B------:R-:W-:-:S05]  /*0360*/  IMAD.MOV.U32 R4, RZ, RZ, 0x1 ;  /* 0x00000001ff047424 */ /* 0x000fca00078e00ff */
[----:B------:R2:W-:Y:S07]  /*0370*/  STG.E.U8 desc[UR6][R6.64], R4 ;  /* 0x0000000406007986 */ /* 0x0005ee000c101106 */
[----:B------:R-:W-:-:S04]  /*0380*/  @!P0 IADD3 R8, P1, PT, R5, R6, RZ ;  /* 0x0000000605088210 */ /* 0x000fc80007f3e0ff */
[----:B------:R-:W-:-:S05]  /*0390*/  @!P0 LEA.HI.X.SX32 R9, R5, R7, 0x1, P1 ;  /* 0x0000000705098211 */ /* 0x000fca00008f0eff */
[----:B------:R2:W-:Y:S04]  /*03a0*/  @!P0 STG.E.U8 desc[UR6][R8.64], R4 ;  /* 0x0000000408008986 */ /* 0x0005e8000c101106 */
.L_x_32:
[----:B0--3--:R-:W-:Y:S05]  /*03b0*/  BSYNC.RECONVERGENT B0 ;  /* 0x0000000000007941 */ /* 0x009fea0003800200 */
.L_x_31:
[----:B------:R-:W-:-:S06]  /*03c0*/  UIADD3 UR4, UPT, UPT, UR4, 0x1, URZ ;  /* 0x0000000104047890 */ /* 0x000fcc000fffe0ff */
[----:B--2---:R-:W-:-:S04]  /*03d0*/  I2FP.F32.U32 R7, UR4 ;  /* 0x0000000400077c45 */ /* 0x004fc80008201000 */
[----:B------:R-:W-:-:S13]  /*03e0*/  FSETP.GT.AND P0, PT, R2, R7, PT ;  /* 0x000000070200720b */ /* 0x000fda0003f04000 */
[----:B------:R-:W-:Y:S05]  /*03f0*/  @P0 BRA `(.L_x_33) ;  /* 0xfffffffc00a00947 */ /* 0x000fea000383ffff */
[----:B------:R-:W-:Y:S05]  /*0400*/  BRA `(.L_x_29) ;  /* 0x0000001000ac7947 */ /* 0x000fea0003800000 */
.L_x_30:
[C---:B------:R-:W-:Y:S01]  /*0410*/  LOP3.LUT R6, R8.reuse, 0x3, RZ, 0xc0, !PT ;  /* 0x0000000308067812 */ /* 0x040fe200078ec0ff */
[----:B------:R-:W-:Y:S01]  /*0420*/  UMOV UR4, URZ ;  /* 0x000000ff00047c82 */ /* 0x000fe20008000000 */
[----:B------:R-:W-:-:S07]  /*0430*/  LOP3.LUT R7, R8, 0x7ffffffc, RZ, 0xc0, !PT ;  /* 0x7ffffffc08077812 */ /* 0x000fce00078ec0ff */
.L_x_79:
[----:B------:R-:W1:Y:S01]  /*0440*/  LDCU UR5, c[0x0][0x390] ;  /* 0x00007200ff0577ac */ /* 0x000e620008000800 */
[----:B------:R-:W-:Y:S01]  /*0450*/  IMAD R8, R0, UR4, R3 ;  /* 0x0000000400087c24 */ /* 0x000fe2000f8e0203 */
[----:B------:R-:W-:Y:S01]  /*0460*/  BSSY.RECONVERGENT B0, `(.L_x_34) ;  /* 0x0000121000007945 */ /* 0x000fe20003800200 */
[----:B--2---:R-:W2:Y:S01]  /*0470*/  LDCU UR12, c[0x0][0x390] ;  /* 0x00007200ff0c77ac */ /* 0x004ea20008000800 */
[----:B------:R-:W3:Y:S01]  /*0480*/  LDCU.64 UR14, c[0x0][0x388] ;  /* 0x00007100ff0e77ac */ /* 0x000ee20008000a00 */
[----:B------:R-:W4:Y:S01]  /*0490*/  LDCU.64 UR8, c[0x0][0x380] ;  /* 0x00007000ff0877ac */ /* 0x000f220008000a00 */
[----:B-1----:R-:W-:-:S05]  /*04a0*/  IMAD.U32 R9, RZ, RZ, UR5 ;  /* 0x00000005ff097e24 */ /* 0x002fca000f8e00ff */
[----:B------:R-:W-:-:S13]  /*04b0*/  ISETP.GE.AND P0, PT, R8, R9, PT ;  /* 0x000000090800720c */ /* 0x000fda0003f06270 */
[----:B--234-:R-:W-:Y:S05]  /*04c0*/  @P0 BRA `(.L_x_35) ;  /* 0x0000001000680947 */ /* 0x01cfea0003800000 */
[----:B------:R-:W1:Y:S02]  /*04d0*/  LDCU.64 UR10, c[0x0][0x388] ;  /* 0x00007100ff0a77ac */ /* 0x000e640008000a00 */
[----:B-1----:R-:W-:Y:S02]  /*04e0*/  IMAD.U32 R10, RZ, RZ, UR10 ;  /* 0x0000000aff0a7e24 */ /* 0x002fe4000f8e00ff */
[----:B------:R-:W-:Y:S02]  /*04f0*/  IMAD.U32 R11, RZ, RZ, UR11 ;  /* 0x0000000bff0b7e24 */ /* 0x000fe4000f8e00ff */
[----:B------:R-:W-:-:S06]  /*0500*/  IMAD.WIDE R12, R8, 0x4, R10 ;  /* 0x00000004080c7825 */ /* 0x000fcc00078e020a */
[----:B0-----:R-:W2:Y:S02]  /*0510*/  LDG.E R12, desc[UR6][R12.64] ;  /* 0x000000060c0c7981 */ /* 0x001ea4000c1e1900 */
[----:B--2---:R-:W-:-:S13]  /*0520*/  ISETP.NE.AND P0, PT, R12, -0x1, PT ;  /* 0xffffffff0c00780c */ /* 0x004fda0003f05270 */
[----:B------:R-:W-:Y:S05]  /*0530*/  @P0 BRA `(.L_x_35) ;  /* 0x00000010004c0947 */ /* 0x000fea0003800000 */
[----:B------:R-:W0:Y:S02]  /*0540*/  LDCU.64 UR10, c[0x0][0x3a0] ;  /* 0x00007400ff0a77ac */ /* 0x000e240008000a00 */
[----:B0-----:R-:W-:-:S04]  /*0550*/  IADD3 R12, P0, PT, R8, UR10, RZ ;  /* 0x0000000a080c7c10 */ /* 0x001fc8000ff1e0ff */
[----:B------:R-:W-:-:S05]  /*0560*/  LEA.HI.X.SX32 R13, R8, UR11, 0x1, P0 ;  /* 0x0000000b080d7c11 */ /* 0x000fca00080f0eff */
[----:B------:R-:W2:Y:S02]  /*0570*/  LDG.E.U8 R14, desc[UR6][R12.64] ;  /* 0x000000060c0e7981 */ /* 0x000ea4000c1e1100 */
[----:B--2---:R-:W-:-:S13]  /*0580*/  ISETP.NE.AND P0, PT, R14, RZ, PT ;  /* 0x000000ff0e00720c */ /* 0x004fda0003f05270 */
[----:B------:R-:W-:Y:S05]  /*0590*/  @P0 BRA `(.L_x_35) ;  /* 0x0000001000340947 */ /* 0x000fea0003800000 */
[----:B------:R-:W-:Y:S01]  /*05a0*/  ISETP.GE.U32.AND P0, PT, R9, 0x4, PT ;  /* 0x000000040900780c */ /* 0x000fe20003f06070 */
[----:B------:R-:W-:-:S12]  /*05b0*/  IMAD.MOV.U32 R19, RZ, RZ, RZ ;  /* 0x000000ffff137224 */ /* 0x000fd800078e00ff */
[----:B------:R-:W-:Y:S05]  /*05c0*/  @!P0 BRA `(.L_x_36) ;  /* 0x0000000800348947 */ /* 0x000fea0003800000 */
[----:B------:R-:W-:-:S07]  /*05d0*/  IMAD.MOV.U32 R23, RZ, RZ, RZ ;  /* 0x000000ffff177224 */ /* 0x000fce00078e00ff */
.L_x_57:
[----:B------:R-:W-:-:S04]  /*05e0*/  IMAD.U32 R9, RZ, RZ, UR12 ;  /* 0x0000000cff097e24 */ /* 0x000fc8000f8e00ff */
[----:B------:R-:W-:-:S05]  /*05f0*/  IMAD R10, R8, R9, R23 ;  /* 0x00000009080a7224 */ /* 0x000fca00078e0217 */
[----:B-1----:R-:W-:-:S04]  /*0600*/  IADD3 R14, P0, PT, R10, UR8, RZ ;  /* 0x000000080a0e7c10 */ /* 0x002fc8000ff1e0ff */
[----:B------:R-:W-:-:S05]  /*0610*/  LEA.HI.X.SX32 R15, R10, UR9, 0x1, P0 ;  /* 0x000000090a0f7c11 */ /* 0x000fca00080f0eff */
[----:B------:R-:W2:Y:S01]  /*0620*/  LDG.E.U8 R16, desc[UR6][R14.64] ;  /* 0x000000060e107981 */ /* 0x000ea2000c1e1100 */
[----:B------:R-:W-:Y:S01]  /*0630*/  IMAD.IADD R17, R4, 0x1, R23 ;  /* 0x0000000104117824 */ /* 0x000fe200078e0217 */
[----:B------:R-:W-:Y:S01]  /*0640*/  BSSY.RECONVERGENT B1, `(.L_x_37) ;  /* 0x0000021000017945 */ /* 0x000fe20003800200 */
[----:B------:R-:W-:Y:S02]  /*0650*/  IMAD.U32 R10, RZ, RZ, UR14 ;  /* 0x0000000eff0a7e24 */ /* 0x000fe4000f8e00ff */
[----:B------:R-:W-:Y:S02]  /*0660*/  IMAD.U32 R11, RZ, RZ, UR15 ;  /* 0x0000000fff0b7e24 */ /* 0x000fe4000f8e00ff */
[----:B------:R-:W-:Y:S01]  /*0670*/  IMAD.WIDE.U32 R18, R23, 0x4, R10 ;  /* 0x0000000417127825 */ /* 0x000fe200078e000a */
[----:B--2---:R-:W-:-:S03]  /*0680*/  ISETP.NE.AND P0, PT, R16, 0x1, PT ;  /* 0x000000011000780c */ /* 0x004fc60003f05270 */
[----:B------:R-:W-:-:S10]  /*0690*/  IMAD.WIDE.U32 R16, R17, 0x4, R10 ;  /* 0x0000000411107825 */ /* 0x000fd400078e000a */
[----:B0-----:R-:W-:Y:S05]  /*06a0*/  @P0 BRA `(.L_x_38) ;  /* 0x0000000000680947 */ /* 0x001fea0003800000 */
[----:B------:R-:W2:Y:S02]  /*06b0*/  LDG.E R22, desc[UR6][R18.64] ;  /* 0x0000000612167981 */ /* 0x000ea4000c1e1900 */
[----:B--2---:R-:W-:-:S13]  /*06c0*/  ISETP.NE.AND P0, PT, R22, RZ, PT ;  /* 0x000000ff1600720c */ /* 0x004fda0003f05270 */
[----:B------:R-:W-:Y:S05]  /*06d0*/  @P0 BRA `(.L_x_39) ;  /* 0x00000000004c0947 */ /* 0x000fea0003800000 */
[----:B------:R-:W-:Y:S01]  /*06e0*/  IMAD.MOV.U32 R25, RZ, RZ, 0x1 ;  /* 0x00000001ff197424 */ /* 0x000fe200078e00ff */
[----:B------:R-:W-:-:S04]  /*06f0*/  ISETP.GE.U32.AND P0, PT, R23, R4, PT ;  /* 0x000000041700720c */ /* 0x000fc80003f06070 */
[----:B------:R0:W-:Y:S09]  /*0700*/  STG.E desc[UR6][R18.64], R25 ;  /* 0x0000001912007986 */ /* 0x0001f2000c101906 */
[----:B------:R-:W-:Y:S05]  /*0710*/  @!P0 BRA `(.L_x_40) ;  /* 0x0000000000208947 */ /* 0x000fea0003800000 */
[----:B------:R-:W-:-:S04]  /*0720*/  IMAD.IADD R21, R23, 0x1, -R4 ;  /* 0x0000000117157824 */ /* 0x000fc800078e0a04 */
[----:B------:R-:W-:-:S06]  /*0730*/  IMAD.WIDE.U32 R20, R21, 0x4, R10 ;  /* 0x0000000415147825 */ /* 0x000fcc00078e000a */
[----:B------:R-:W2:Y:S02]  /*0740*/  LDG.E R20, desc[UR6][R20.64] ;  /* 0x0000000614147981 */ /* 0x000ea4000c1e1900 */
[----:B--2---:R-:W-:-:S13]  /*0750*/  ISETP.NE.AND P0, PT, R20, 0x1, PT ;  /* 0x000000011400780c */ /* 0x004fda0003f05270 */
[----:B------:R-:W-:Y:S05]  /*0760*/  @P0 BRA `(.L_x_41) ;  /* 0x00000000001c0947 */ /* 0x000fea0003800000 */
[----:B------:R-:W1:Y:S02]  /*0770*/  LDC.64 R20, c[0x0][0x398] ;  /* 0x0000e600ff147b82 */ /* 0x000e640000000a00 */
[----:B-1----:R1:W-:Y:S01]  /*0780*/  STG.E desc[UR6][R20.64+0x4], R25 ;  /* 0x0000041914007986 */ /* 0x0023e2000c101906 */
[----:B------:R-:W-:Y:S05]  /*0790*/  BRA `(.L_x_41) ;  /* 0x0000000000107947 */ /* 0x000fea0003800000 */
.L_x_40:
[----:B------:R-:W2:Y:S02]  /*07a0*/  LDG.E R20, desc[UR6][R16.64] ;  /* 0x0000000610147981 */ /* 0x000ea4000c1e1900 */
[----:B--2---:R-:W-:-:S13]  /*07b0*/  ISETP.NE.AND P0, PT, R20, 0x1, PT ;  /* 0x000000011400780c */ /* 0x004fda0003f05270 */
[----:B------:R-:W1:Y:S02]  /*07c0*/  @!P0 LDC.64 R20, c[0x0][0x398] ;  /* 0x0000e600ff148b82 */ /* 0x000e640000000a00 */
[----:B-1----:R2:W-:Y:S02]  /*07d0*/  @!P0 STG.E desc[UR6][R20.64+0x4], R25 ;  /* 0x0000041914008986 */ /* 0x0025e4000c101906 */
.L_x_41:
[----:B-12---:R-:W1:Y:S02]  /*07e0*/  LDC.64 R20, c[0x0][0x398] ;  /* 0x0000e600ff147b82 */ /* 0x006e640000000a00 */
[----:B-1----:R1:W-:Y:S04]  /*07f0*/  STG.E desc[UR6][R20.64], R25 ;  /* 0x0000001914007986 */ /* 0x0023e8000c101906 */
[----:B------:R1:W5:Y:S02]  /*0800*/  LDG.E R22, desc[UR6][R18.64] ;  /* 0x0000000612167981 */ /* 0x000364000c1e1900 */
.L_x_39:
[----:B-----5:R-:W-:-:S13]  /*0810*/  ISETP.NE.AND P0, PT, R22, -0x1, PT ;  /* 0xffffffff1600780c */ /* 0x020fda0003f05270 */
[----:B-1----:R-:W1:Y:S01]  /*0820*/  @!P0 LDC.64 R20, c[0x0][0x398] ;  /* 0x0000e600ff148b82 */ /* 0x002e620000000a00 */
[----:B0-----:R-:W-:-:S05]  /*0830*/  @!P0 IMAD.MOV.U32 R25, RZ, RZ, 0x1 ;  /* 0x00000001ff198424 */ /* 0x001fca00078e00ff */
[----:B-1----:R0:W-:Y:S02]  /*0840*/  @!P0 STG.E desc[UR6][R20.64+0x4], R25 ;  /* 0x0000041914008986 */ /* 0x0021e4000c101906 */
.L_x_38:
[----:B------:R-:W-:Y:S05]  /*0850*/  BSYNC.RECONVERGENT B1 ;  /* 0x0000000000017941 */ /* 0x000fea0003800200 */
.L_x_37:
[----:B0-----:R-:W2:Y:S01]  /*0860*/  LDG.E.U8 R20, desc[UR6][R14.64+0x1] ;  /* 0x000001060e147981 */ /* 0x001ea2000c1e1100 */
[----:B------:R-:W-:Y:S01]  /*0870*/  BSSY.RECONVERGENT B1, `(.L_x_42) ;  /* 0x000001e000017945 */ /* 0x000fe20003800200 */
[----:B--2---:R-:W-:-:S13]  /*0880*/  ISETP.NE.AND P0, PT, R20, 0x1, PT ;  /* 0x000000011400780c */ /* 0x004fda0003f05270 */
[----:B------:R-:W-:Y:S05]  /*0890*/  @P0 BRA `(.L_x_43) ;  /* 0x00000000006c0947 */ /* 0x000fea0003800000 */
[----:B------:R-:W2:Y:S02]  /*08a0*/  LDG.E R22, desc[UR6][R18.64+0x4] ;  /* 0x0000040612167981 */ /* 0x000ea4000c1e1900 */
[----:B--2---:R-:W-:-:S13]  /*08b0*/  ISETP.NE.AND P0, PT, R22, RZ, PT ;  /* 0x000000ff1600720c */ /* 0x004fda0003f05270 */
[----:B------:R-:W-:Y:S05]  /*08c0*/  @P0 BRA `(.L_x_44) ;  /* 0x0000000000500947 */ /* 0x000fea0003800000 */
[----:B------:R-:W-:Y:S02]  /*08d0*/  IMAD.MOV.U32 R25, RZ, RZ, 0x1 ;  /* 0x00000001ff197424 */ /* 0x000fe400078e00ff */
[----:B------:R-:W-:-:S03]  /*08e0*/  VIADD R21, R23, 0x1 ;  /* 0x0000000117157836 */ /* 0x000fc60000000000 */
[----:B------:R0:W-:Y:S02]  /*08f0*/  STG.E desc[UR6][R18.64+0x4], R25 ;  /* 0x0000041912007986 */ /* 0x0001e4000c101906 */
[----:B------:R-:W-:-:S13]  /*0900*/  ISETP.GE.U32.AND P0, PT, R21, R4, PT ;  /* 0x000000041500720c */ /* 0x000fda0003f06070 */
[----:B0-----:R-:W-:Y:S05]  /*0910*/  @!P0 BRA `(.L_x_45) ;  /* 0x0000000000208947 */ /* 0x001fea0003800000 */
[----:B------:R-:W-:-:S04]  /*0920*/  IMAD.IADD R21, R21, 0x1, -R4 ;  /* 0x0000000115157824 */ /* 0x000fc800078e0a04 */
[----:B------:R-:W-:-:S06]  /*0930*/  IMAD.WIDE.U32 R20, R21, 0x4, R10 ;  /* 0x0000000415147825 */ /* 0x000fcc00078e000a */
[----:B------:R-:W2:Y:S02]  /*0940*/  LDG.E R20, desc[UR6][R20.64] ;  /* 0x0000000614147981 */ /* 0x000ea4000c1e1900 */
[----:B--2---:R-:W-:-:S13]  /*0950*/  ISETP.NE.AND P0, PT, R20, 0x1, PT ;  /* 0x000000011400780c */ /* 0x004fda0003f05270 */
[----:B------:R-:W-:Y:S05]  /*0960*/  @P0 BRA `(.L_x_46) ;  /* 0x00000000001c0947 */ /* 0x000fea0003800000 */
[----:B------:R-:W0:Y:S02]  /*0970*/  LDC.64 R20, c[0x0][0x398] ;  /* 0x0000e600ff147b82 */ /* 0x000e240000000a00 */
[----:B0-----:R1:W-:Y:S01]  /*0980*/  STG.E desc[UR6][R20.64+0x4], R25 ;  /* 0x0000041914007986 */ /* 0x0013e2000c101906 */
[----:B------:R-:W-:Y:S05]  /*0990*/  BRA `(.L_x_46) ;  /* 0x0000000000107947 */ /* 0x000fea0003800000 */
.L_x_45:
[----:B------:R-:W2:Y:S02]  /*09a0*/  LDG.E R20, desc[UR6][R16.64+0x4] ;  /* 0x0000040610147981 */ /* 0x000ea4000c1e1900 */
[----:B--2---:R-:W-:-:S13]  /*09b0*/  ISETP.NE.AND P0, PT, R20, 0x1, PT ;  /* 0x000000011400780c */ /* 0x004fda0003f05270 */
[----:B------:R-:W0:Y:S02]  /*09c0*/  @!P0 LDC.64 R20, c[0x0][0x398] ;  /* 0x0000e600ff148b82 */ /* 0x000e240000000a00 */
[----:B0-----:R0:W-:Y:S02]  /*09d0*/  @!P0 STG.E desc[UR6][R20.64+0x4], R25 ;  /* 0x0000041914008986 */ /* 0x0011e4000c101906 */
.L_x_46:
[----:B01----:R-:W0:Y:S02]  /*09e0*/  LDC.64 R20, c[0x0][0x398] ;  /* 0x0000e600ff147b82 */ /* 0x003e240000000a00 */
[----:B0-----:R0:W-:Y:S04]  /*09f0*/  STG.E desc[UR6][R20.64], R25 ;  /* 0x0000001914007986 */ /* 0x0011e8000c101906 */
[----:B------:R0:W5:Y:S02]  /*0a00*/  LDG.E R22, desc[UR6][R18.64+0x4] ;  /* 0x0000040612167981 */ /* 0x000164000c1e1900 */
.L_x_44:
[----:B-----5:R-:W-:-:S13]  /*0a10*/  ISETP.NE.AND P0, PT, R22, -0x1, PT ;  /* 0xffffffff1600780c */ /* 0x020fda0003f05270 */
[----:B0-----:R-:W0:Y:S01]  /*0a20*/  @!P0 LDC.64 R20, c[0x0][0x398] ;  /* 0x0000e600ff148b82 */ /* 0x001e220000000a00 */
[----:B------:R-:W-:-:S05]  /*0a30*/  @!P0 IMAD.MOV.U32 R25, RZ, RZ, 0x1 ;  /* 0x00000001ff198424 */ /* 0x000fca00078e00ff */
[----:B0-----:R0:W-:Y:S02]  /*0a40*/  @!P0 STG.E desc[UR6][R20.64+0x4], R25 ;  /* 0x0000041914008986 */ /* 0x0011e4000c101906 */
.L_x_43:
[----:B------:R-:W-:Y:S05]  /*0a50*/  BSYNC.RECONVERGENT B1 ;  /* 0x0000000000017941 */ /* 0x000fea0003800200 */
.L_x_42:
        /* <DEDUP_REMOVED lines=20> */
.L_x_50:
[----:B------:R-:W2:Y:S02]  /*0ba0*/  LDG.E R20, desc[UR6][R16.64+0x8] ;  /* 0x0000080610147981 */ /* 0x000ea4000c1e1900 */
[----:B--2---:R-:W-:-:S13]  /*0bb0*/  ISETP.NE.AND P0, PT, R20, 0x1, PT ;  /* 0x000000011400780c */ /* 0x004fda0003f05270 */
[----:B------:R-:W0:Y:S02]  /*0bc0*/  @!P0 LDC.64 R20, c[0x0][0x398] ;  /* 0x0000e600ff148b82 */ /* 0x000e240000000a00 */
[----:B0-----:R0:W-:Y:S02]  /*0bd0*/  @!P0 STG.E desc[UR6][R20.64+0x4], R25 ;  /* 0x0000041914008986 */ /* 0x0011e4000c101906 */
.L_x_51:
[----:B01----:R-:W0:Y:S02]  /*0be0*/  LDC.64 R20, c[0x0][0x398] ;  /* 0x0000e600ff147b82 */ /* 0x003e240000000a00 */
[----:B0-----:R0:W-:Y:S04]  /*0bf0*/  STG.E desc[UR6][R20.64], R25 ;  /* 0x0000001914007986 */ /* 0x0011e8000c101906 */
[----:B------:R0:W5:Y:S02]  /*0c00*/  LDG.E R22, desc[UR6][R18.64+0x8] ;  /* 0x0000080612167981 */ /* 0x000164000c1e1900 */
.L_x_49:
[----:B-----5:R-:W-:-:S13]  /*0c10*/  ISETP.NE.AND P0, PT, R22, -0x1, PT ;  /* 0xffffffff1600780c */ /* 0x020fda0003f05270 */
[----:B0-----:R-:W0:Y:S01]  /*0c20*/  @!P0 LDC.64 R20, c[0x0][0x398] ;  /* 0x0000e600ff148b82 */ /* 0x001e220000000a00 */
[----:B------:R-:W-:-:S05]  /*0c30*/  @!P0 IMAD.MOV.U32 R25, RZ, RZ, 0x1 ;  /* 0x00000001ff198424 */ /* 0x000fca00078e00ff */
[----:B0-----:R0:W-:Y:S02]  /*0c40*/  @!P0 STG.E desc[UR6][R20.64+0x4], R25 ;  /* 0x0000041914008986 */ /* 0x0011e4000c101906 */
.L_x_48:
[----:B------:R-:W-:Y:S05]  /*0c50*/  BSYNC.RECONVERGENT B1 ;  /* 0x0000000000017941 */ /* 0x000fea0003800200 */
.L_x_47:
[----:B------:R-:W2:Y:S01]  /*0c60*/  LDG.E.U8 R14, desc[UR6][R14.64+0x3] ;  /* 0x000003060e0e7981 */ /* 0x000ea2000c1e1100 */
[----:B------:R-:W-:Y:S01]  /*0c70*/  BSSY.RECONVERGENT B1, `(.L_x_52) ;  /* 0x000001e000017945 */ /* 0x000fe20003800200 */
[----:B--2---:R-:W-:-:S13]  /*0c80*/  ISETP.NE.AND P0, PT, R14, 0x1, PT ;  /* 0x000000010e00780c */ /* 0x004fda0003f05270 */
[----:B------:R-:W-:Y:S05]  /*0c90*/  @P0 BRA `(.L_x_53) ;  /* 0x00000000006c0947 */ /* 0x000fea0003800000 */
[----:B0-----:R-:W2:Y:S02]  /*0ca0*/  LDG.E R20, desc[UR6][R18.64+0xc] ;  /* 0x00000c0612147981 */ /* 0x001ea4000c1e1900 */
        /* <DEDUP_REMOVED lines=15> */
.L_x_55:
[----:B------:R-:W2:Y:S02]  /*0da0*/  LDG.E R16, desc[UR6][R16.64+0xc] ;  /* 0x00000c0610107981 */ /* 0x000ea4000c1e1900 */
[----:B--2---:R-:W-:-:S13]  /*0db0*/  ISETP.NE.AND P0, PT, R16, 0x1, PT ;  /* 0x000000011000780c */ /* 0x004fda0003f05270 */
[----:B------:R-:W0:Y:S02]  /*0dc0*/  @!P0 LDC.64 R14, c[0x0][0x398] ;  /* 0x0000e600ff0e8b82 */ /* 0x000e240000000a00 */
[----:B0-----:R0:W-:Y:S02]  /*0dd0*/  @!P0 STG.E desc[UR6][R14.64+0x4], R21 ;  /* 0x000004150e008986 */ /* 0x0011e4000c101906 */
.L_x_56:
[----:B01----:R-:W0:Y:S02]  /*0de0*/  LDC.64 R14, c[0x0][0x398] ;  /* 0x0000e600ff0e7b82 */ /* 0x003e240000000a00 */
[----:B0-----:R0:W-:Y:S04]  /*0df0*/  STG.E desc[UR6][R14.64], R21 ;  /* 0x000000150e007986 */ /* 0x0011e8000c101906 */
[----:B------:R0:W5:Y:S02]  /*0e00*/  LDG.E R20, desc[UR6][R18.64+0xc] ;  /* 0x00000c0612147981 */ /* 0x000164000c1e1900 */
.L_x_54:
[----:B-----5:R-:W-:-:S13]  /*0e10*/  ISETP.NE.AND P0, PT, R20, -0x1, PT ;  /* 0xffffffff1400780c */ /* 0x020fda0003f05270 */
[----:B0-----:R-:W0:Y:S01]  /*0e20*/  @!P0 LDC.64 R14, c[0x0][0x398] ;  /* 0x0000e600ff0e8b82 */ /* 0x001e220000000a00 */
[----:B------:R-:W-:-:S05]  /*0e30*/  @!P0 IMAD.MOV.U32 R17, RZ, RZ, 0x1 ;  /* 0x00000001ff118424 */ /* 0x000fca00078e00ff */
[----:B0-----:R1:W-:Y:S02]  /*0e40*/  @!P0 STG.E desc[UR6][R14.64+0x4], R17 ;  /* 0x000004110e008986 */ /* 0x0013e4000c101906 */
.L_x_53:
[----:B------:R-:W-:Y:S05]  /*0e50*/  BSYNC.RECONVERGENT B1 ;  /* 0x0000000000017941 */ /* 0x000fea0003800200 */
.L_x_52:
[----:B------:R-:W-:-:S05]  /*0e60*/  VIADD R23, R23, 0x4 ;  /* 0x0000000417177836 */ /* 0x000fca0000000000 */
[----:B------:R-:W-:-:S13]  /*0e70*/  ISETP.NE.AND P0, PT, R23, R7, PT ;  /* 0x000000071700720c */ /* 0x000fda0003f05270 */
[----:B------:R-:W-:Y:S05]  /*0e80*/  @P0 BRA `(.L_x_57) ;  /* 0xfffffff400d40947 */ /* 0x000fea000383ffff */
[----:B------:R-:W-:-:S07]  /*0e90*/  IMAD.MOV.U32 R19, RZ, RZ, R7 ;  /* 0x000000ffff137224 */ /* 0x000fce00078e0007 */
.L_x_36:
[----:B------:R-:W-:-:S13]  /*0ea0*/  ISETP.NE.AND P0, PT, R6, RZ, PT ;  /* 0x000000ff0600720c */ /* 0x000fda0003f05270 */
[----:B------:R-:W-:Y:S05]  /*0eb0*/  @!P0 BRA `(.L_x_58) ;  /* 0x0000000400d48947 */ /* 0x000fea0003800000 */
[----:B------:R-:W1:Y:S01]  /*0ec0*/  LDCU.64 UR10, c[0x0][0x380] ;  /* 0x00007000ff0a77ac */ /* 0x000e620008000a00 */
[----:B------:R-:W-:-:S05]  /*0ed0*/  IMAD R9, R8, R9, R19 ;  /* 0x0000000908097224 */ /* 0x000fca00078e0213 */
[----:B-1----:R-:W-:-:S04]  /*0ee0*/  IADD3 R14, P0, PT, R9, UR10, RZ ;  /* 0x0000000a090e7c10 */ /* 0x002fc8000ff1e0ff */
[----:B------:R-:W-:-:S05]  /*0ef0*/  LEA.HI.X.SX32 R15, R9, UR11, 0x1, P0 ;  /* 0x0000000b090f7c11 */ /* 0x000fca00080f0eff */
[----:B------:R-:W2:Y:S01]  /*0f00*/  LDG.E.U8 R9, desc[UR6][R14.64] ;  /* 0x000000060e097981 */ /* 0x000ea2000c1e1100 */
[----:B------:R-:W-:Y:S01]  /*0f10*/  BSSY.RECONVERGENT B1, `(.L_x_59) ;  /* 0x0000023000017945 */ /* 0x000fe20003800200 */
[----:B------:R-:W-:Y:S01]  /*0f20*/  IMAD.WIDE.U32 R16, R19, 0x4, R10 ;  /* 0x0000000413107825 */ /* 0x000fe200078e000a */
[----:B--2---:R-:W-:-:S03]  /*0f30*/  ISETP.NE.AND P0, PT, R9, 0x1, PT ;  /* 0x000000010900780c */ /* 0x004fc60003f05270 */
[----:B------:R-:W-:-:S04]  /*0f40*/  IMAD.IADD R9, R19, 0x1, -R4 ;  /* 0x0000000113097824 */ /* 0x000fc800078e0a04 */
[----:B------:R-:W-:-:S06]  /*0f50*/  IMAD.WIDE.U32 R10, R9, 0x4, R10 ;  /* 0x00000004090a7825 */ /* 0x000fcc00078e000a */
[----:B------:R-:W-:Y:S05]  /*0f60*/  @P0 BRA `(.L_x_60) ;  /* 0x0000000000740947 */ /* 0x000fea0003800000 */
[----:B------:R-:W2:Y:S01]  /*0f70*/  LDG.E R9, desc[UR6][R16.64] ;  /* 0x0000000610097981 */ /* 0x000ea2000c1e1900 */
[----:B------:R-:W-:Y:S01]  /*0f80*/  BSSY.RECONVERGENT B2, `(.L_x_61) ;  /* 0x0000017000027945 */ /* 0x000fe20003800200 */
[----:B--2---:R-:W-:-:S13]  /*0f90*/  ISETP.NE.AND P0, PT, R9, RZ, PT ;  /* 0x000000ff0900720c */ /* 0x004fda0003f05270 */
[----:B------:R-:W-:Y:S05]  /*0fa0*/  @P0 BRA `(.L_x_62) ;  /* 0x0000000000500947 */ /* 0x000fea0003800000 */
[----:B0-----:R-:W-:Y:S01]  /*0fb0*/  IMAD.MOV.U32 R25, RZ, RZ, 0x1 ;  /* 0x00000001ff197424 */ /* 0x001fe200078e00ff */
[----:B------:R-:W-:Y:S01]  /*0fc0*/  ISETP.GE.U32.AND P0, PT, R19, R4, PT ;  /* 0x000000041300720c */ /* 0x000fe20003f06070 */
[----:B------:R-:W-:Y:S03]  /*0fd0*/  BSSY.RECONVERGENT B3, `(.L_x_63) ;  /* 0x000000e000037945 */ /* 0x000fe60003800200 */
[----:B------:R0:W-:Y:S09]  /*0fe0*/  STG.E desc[UR6][R16.64], R25 ;  /* 0x0000001910007986 */ /* 0x0001f2000c101906 */
[----:B------:R-:W-:Y:S05]  /*0ff0*/  @!P0 BRA `(.L_x_64) ;  /* 0x0000000000188947 */ /* 0x000fea0003800000 */
[----:B------:R-:W2:Y:S02]  /*1000*/  LDG.E R9, desc[UR6][R10.64] ;  /* 0x000000060a097981 */ /* 0x000ea4000c1e1900 */
[----:B--2---:R-:W-:-:S13]  /*1010*/  ISETP.NE.AND P0, PT, R9, 0x1, PT ;  /* 0x000000010900780c */ /* 0x004fda0003f05270 */
[----:B------:R-:W-:Y:S05]  /*1020*/  @P0 BRA `(.L_x_65) ;  /* 0x0000000000200947 */ /* 0x000fea0003800000 */
[----:B------:R-:W1:Y:S02]  /*1030*/  LDC.64 R20, c[0x0][0x398] ;  /* 0x0000e600ff147b82 */ /* 0x000e640000000a00 */
[----:B-1----:R1:W-:Y:S01]  /*1040*/  STG.E desc[UR6][R20.64+0x4], R25 ;  /* 0x0000041914007986 */ /* 0x0023e2000c101906 */
[----:B------:R-:W-:Y:S05]  /*1050*/  BRA `(.L_x_65) ;  /* 0x0000000000147947 */ /* 0x000fea0003800000 */
.L_x_64:
[----:B------:R-:W-:-:S06]  /*1060*/  IMAD.WIDE.U32 R20, R4, 0x4, R16 ;  /* 0x0000000404147825 */ /* 0x000fcc00078e0010 */
[----:B------:R-:W2:Y:S02]  /*1070*/  LDG.E R20, desc[UR6][R20.64] ;  /* 0x0000000614147981 */ /* 0x000ea4000c1e1900 */
[----:B--2---:R-:W-:-:S13]  /*1080*/  ISETP.NE.AND P0, PT, R20, 0x1, PT ;  /* 0x000000011400780c */ /* 0x004fda0003f05270 */
[----:B------:R-:W1:Y:S02]  /*1090*/  @!P0 LDC.64 R22, c[0x0][0x398] ;  /* 0x0000e600ff168b82 */ /* 0x000e640000000a00 */
[----:B-1----:R2:W-:Y:S02]  /*10a0*/  @!P0 STG.E desc[UR6][R22.64+0x4], R25 ;  /* 0x0000041916008986 */ /* 0x0025e4000c101906 */
.L_x_65:
[----:B------:R-:W-:Y:S05]  /*10b0*/  BSYNC.RECONVERGENT B3 ;  /* 0x0000000000037941 */ /* 0x000fea0003800200 */
.L_x_63:
[----:B-1----:R-:W1:Y:S02]  /*10c0*/  LDC.64 R20, c[0x0][0x398] ;  /* 0x0000e600ff147b82 */ /* 0x002e640000000a00 */
[----:B-1----:R1:W-:Y:S04]  /*10d0*/  STG.E desc[UR6][R20.64], R25 ;  /* 0x0000001914007986 */ /* 0x0023e8000c101906 */
[----:B------:R1:W5:Y:S02]  /*10e0*/  LDG.E R9, desc[UR6][R16.64] ;  /* 0x0000000610097981 */ /* 0x000364000c1e1900 */
.L_x_62:
[----:B------:R-:W-:Y:S05]  /*10f0*/  BSYNC.RECONVERGENT B2 ;  /* 0x0000000000027941 */ /* 0x000fea0003800200 */
.L_x_61:
[----:B-----5:R-:W-:-:S13]  /*1100*/  ISETP.NE.AND P0, PT, R9, -0x1, PT ;  /* 0xffffffff0900780c */ /* 0x020fda0003f05270 */
[----:B01----:R-:W0:Y:S01]  /*1110*/  @!P0 LDC.64 R20, c[0x0][0x398] ;  /* 0x0000e600ff148b82 */ /* 0x003e220000000a00 */
[----:B------:R-:W-:-:S05]  /*1120*/  @!P0 IMAD.MOV.U32 R9, RZ, RZ, 0x1 ;  /* 0x00000001ff098424 */ /* 0x000fca00078e00ff */
[----:B0-----:R1:W-:Y:S02]  /*1130*/  @!P0 STG.E desc[UR6][R20.64+0x4], R9 ;  /* 0x0000040914008986 */ /* 0x0013e4000c101906 */
.L_x_60:
[----:B------:R-:W-:Y:S05]  /*1140*/  BSYNC.RECONVERGENT B1 ;  /* 0x0000000000017941 */ /* 0x000fea0003800200 */
.L_x_59:
[----:B------:R-:W-:Y:S01]  /*1150*/  ISETP.NE.AND P0, PT, R6, 0x1, PT ;  /* 0x000000010600780c */ /* 0x000fe20003f05270 */
[----:B------:R-:W-:-:S12]  /*1160*/  BSSY.RECONVERGENT B1, `(.L_x_58) ;  /* 0x000004a000017945 */ /* 0x000fd80003800200 */
[----:B------:R-:W-:Y:S05]  /*1170*/  @!P0 BRA `(.L_x_66) ;  /* 0x0000000400208947 */ /* 0x000fea0003800000 */
[----:B-1----:R-:W3:Y:S01]  /*1180*/  LDG.E.U8 R9, desc[UR6][R14.64+0x1] ;  /* 0x000001060e097981 */ /* 0x002ee2000c1e1100 */
[----:B------:R-:W-:Y:S01]  /*1190*/  BSSY.RECONVERGENT B2, `(.L_x_67) ;  /* 0x0000022000027945 */ /* 0x000fe20003800200 */
[----:B---3--:R-:W-:-:S13]  /*11a0*/  ISETP.NE.AND P0, PT, R9, 0x1, PT ;  /* 0x000000010900780c */ /* 0x008fda0003f05270 */
[----:B------:R-:W-:Y:S05]  /*11b0*/  @P0 BRA `(.L_x_68) ;  /* 0x00000000007c0947 */ /* 0x000fea0003800000 */
[----:B------:R-:W3:Y:S01]  /*11c0*/  LDG.E R9, desc[UR6][R16.64+0x4] ;  /* 0x0000040610097981 */ /* 0x000ee2000c1e1900 */
[----:B------:R-:W-:Y:S01]  /*11d0*/  BSSY.RECONVERGENT B3, `(.L_x_69) ;  /* 0x0000019000037945 */ /* 0x000fe20003800200 */
[----:B---3--:R-:W-:-:S13]  /*11e0*/  ISETP.NE.AND P0, PT, R9, RZ, PT ;  /* 0x000000ff0900720c */ /* 0x008fda0003f05270 */
[----:B------:R-:W-:Y:S05]  /*11f0*/  @P0 BRA `(.L_x_70) ;  /* 0x0000000000580947 */ /* 0x000fea0003800000 */
[----:B0-2---:R-:W-:Y:S01]  /*1200*/  IMAD.MOV.U32 R25, RZ, RZ, 0x1 ;  /* 0x00000001ff197424 */ /* 0x005fe200078e00ff */
[----:B------:R-:W-:Y:S01]  /*1210*/  BSSY.RECONVERGENT B4, `(.L_x_71) ;  /* 0x0000011000047945 */ /* 0x000fe20003800200 */
[----:B------:R-:W-:-:S03]  /*1220*/  VIADD R9, R19, 0x1 ;  /* 0x0000000113097836 */ /* 0x000fc60000000000 */
[----:B------:R0:W-:Y:S02]  /*1230*/  STG.E desc[UR6][R16.64+0x4], R25 ;  /* 0x0000041910007986 */ /* 0x0001e4000c101906 */
[----:B------:R-:W-:-:S13]  /*1240*/  ISETP.GE.U32.AND P0, PT, R9, R4, PT ;  /* 0x000000040900720c */ /* 0x000fda0003f06070 */
[----:B0-----:R-:W-:Y:S05]  /*1250*/  @!P0 BRA `(.L_x_72) ;  /* 0x0000000000188947 */ /* 0x001fea0003800000 */
[----:B------:R-:W2:Y:S02]  /*1260*/  LDG.E R9, desc[UR6][R10.64+0x4] ;  /* 0x000004060a097981 */ /* 0x000ea4000c1e1900 */
[----:B--2---:R-:W-:-:S13]  /*1270*/  ISETP.NE.AND P0, PT, R9, 0x1, PT ;  /* 0x000000010900780c */ /* 0x004fda0003f05270 */
[----:B------:R-:W-:Y:S05]  /*1280*/  @P0 BRA `(.L_x_73) ;  /* 0x0000000000240947 */ /* 0x000fea0003800000 */
[----:B------:R-:W0:Y:S02]  /*1290*/  LDC.64 R20, c[0x0][0x398] ;  /* 0x0000e600ff147b82 */ /* 0x000e240000000a00 */
[----:B0-----:R1:W-:Y:S01]  /*12a0*/  STG.E desc[UR6][R20.64+0x4], R25 ;  /* 0x0000041914007986 */ /* 0x0013e2000c101906 */
[----:B------:R-:W-:Y:S05]  /*12b0*/  BRA `(.L_x_73) ;  /* 0x0000000000187947 */ /* 0x000fea0003800000 */
.L_x_72:
[----:B------:R-:W-:-:S05]  /*12c0*/  LEA R20, P0, R4, R16, 0x2 ;  /* 0x0000001004147211 */ /* 0x000fca00078010ff */
[----:B------:R-:W-:-:S05]  /*12d0*/  IMAD.X R21, RZ, RZ, R17, P0 ;  /* 0x000000ffff157224 */ /* 0x000fca00000e0611 */
[----:B------:R-:W2:Y:S02]  /*12e0*/  LDG.E R20, desc[UR6][R20.64+0x4] ;  /* 0x0000040614147981 */ /* 0x000ea4000c1e1900 */
[----:B--2---:R-:W-:-:S13]  /*12f0*/  ISETP.NE.AND P0, PT, R20, 0x1, PT ;  /* 0x000000011400780c */ /* 0x004fda0003f05270 */
[----:B------:R-:W0:Y:S02]  /*1300*/  @!P0 LDC.64 R22, c[0x0][0x398] ;  /* 0x0000e600ff168b82 */ /* 0x000e240000000a00 */
[----:B0-----:R0:W-:Y:S02]  /*1310*/  @!P0 STG.E desc[UR6][R22.64+0x4], R25 ;  /* 0x0000041916008986 */ /* 0x0011e4000c101906 */
.L_x_73:
[----:B------:R-:W-:Y:S05]  /*1320*/  BSYNC.RECONVERGENT B4 ;  /* 0x0000000000047941 */ /* 0x000fea0003800200 */
.L_x_71:
[----:B-1----:R-:W1:Y:S02]  /*1330*/  LDC.64 R20, c[0x0][0x398] ;  /* 0x0000e600ff147b82 */ /* 0x002e640000000a00 */
[----:B-1----:R1:W-:Y:S04]  /*1340*/  STG.E desc[UR6][R20.64], R25 ;  /* 0x0000001914007986 */ /* 0x0023e8000c101906 */
[----:B------:R1:W5:Y:S02]  /*1350*/  LDG.E R9, desc[UR6][R16.64+0x4] ;  /* 0x0000040610097981 */ /* 0x000364000c1e1900 */
.L_x_70:
[----:B------:R-:W-:Y:S05]  /*1360*/  BSYNC.RECONVERGENT B3 ;  /* 0x0000000000037941 */ /* 0x000fea0003800200 */
.L_x_69:
[----:B-----5:R-:W-:-:S13]  /*1370*/  ISETP.NE.AND P0, PT, R9, -0x1, PT ;  /* 0xffffffff0900780c */ /* 0x020fda0003f05270 */
[----:B01----:R-:W0:Y:S01]  /*1380*/  @!P0 LDC.64 R20, c[0x0][0x398] ;  /* 0x0000e600ff148b82 */ /* 0x003e220000000a00 */
[----:B------:R-:W-:-:S05]  /*1390*/  @!P0 IMAD.MOV.U32 R9, RZ, RZ, 0x1 ;  /* 0x00000001ff098424 */ /* 0x000fca00078e00ff */
[----:B0-----:R1:W-:Y:S02]  /*13a0*/  @!P0 STG.E desc[UR6][R20.64+0x4], R9 ;  /* 0x0000040914008986 */ /* 0x0013e4000c101906 */
.L_x_68:
[----:B------:R-:W-:Y:S05]  /*13b0*/  BSYNC.RECONVERGENT B2 ;  /* 0x0000000000027941 */ /* 0x000fea0003800200 */
.L_x_67:
[----:B------:R-:W-:-:S13]  /*13c0*/  ISETP.NE.AND P0, PT, R6, 0x2, PT ;  /* 0x000000020600780c */ /* 0x000fda0003f05270 */
[----:B------:R-:W-:Y:S05]  /*13d0*/  @!P0 BRA `(.L_x_66) ;  /* 0x0000000000888947 */ /* 0x000fea0003800000 */
[----:B------:R-:W3:Y:S02]  /*13e0*/  LDG.E.U8 R14, desc[UR6][R14.64+0x2] ;  /* 0x000002060e0e7981 */ /* 0x000ee4000c1e1100 */
[----:B---3--:R-:W-:-:S13]  /*13f0*/  ISETP.NE.AND P0, PT, R14, 0x1, PT ;  /* 0x000000010e00780c */ /* 0x008fda0003f05270 */
[----:B------:R-:W-:Y:S05]  /*1400*/  @P0 BRA `(.L_x_66) ;  /* 0x00000000007c0947 */ /* 0x000fea0003800000 */
[----:B-1----:R-:W3:Y:S01]  /*1410*/  LDG.E R9, desc[UR6][R16.64+0x8] ;  /* 0x0000080610097981 */ /* 0x002ee2000c1e1900 */
[----:B------:R-:W-:Y:S01]  /*1420*/  BSSY.RECONVERGENT B2, `(.L_x_74) ;  /* 0x0000019000027945 */ /* 0x000fe20003800200 */
[----:B---3--:R-:W-:-:S13]  /*1430*/  ISETP.NE.AND P0, PT, R9, RZ, PT ;  /* 0x000000ff0900720c */ /* 0x008fda0003f05270 */
[----:B------:R-:W-:Y:S05]  /*1440*/  @P0 BRA `(.L_x_75) ;  /* 0x0000000000580947 */ /* 0x000fea0003800000 */
[----:B0-----:R-:W-:Y:S01]  /*1450*/  IMAD.MOV.U32 R21, RZ, RZ, 0x1 ;  /* 0x00000001ff157424 */ /* 0x001fe200078e00ff */
[----:B------:R-:W-:Y:S01]  /*1460*/  BSSY.RECONVERGENT B3, `(.L_x_76) ;  /* 0x0000011000037945 */ /* 0x000fe20003800200 */
[----:B------:R-:W-:-:S03]  /*1470*/  VIADD R9, R19, 0x2 ;  /* 0x0000000213097836 */ /* 0x000fc60000000000 */
[----:B------:R0:W-:Y:S02]  /*1480*/  STG.E desc[UR6][R16.64+0x8], R21 ;  /* 0x0000081510007986 */ /* 0x0001e4000c101906 */
[----:B------:R-:W-:-:S13]  /*1490*/  ISETP.GE.U32.AND P0, PT, R9, R4, PT ;  /* 0x000000040900720c */ /* 0x000fda0003f06070 */
[----:B0-----:R-:W-:Y:S05]  /*14a0*/  @!P0 BRA `(.L_x_77) ;  /* 0x0000000000188947 */ /* 0x001fea0003800000 */
[----:B------:R-:W3:Y:S02]  /*14b0*/  LDG.E R10, desc[UR6][R10.64+0x8] ;  /* 0x000008060a0a7981 */ /* 0x000ee4000c1e1900 */
[----:B---3--:R-:W-:-:S13]  /*14c0*/  ISETP.NE.AND P0, PT, R10, 0x1, PT ;  /* 0x000000010a00780c */ /* 0x008fda0003f05270 */
[----:B------:R-:W-:Y:S05]  /*14d0*/  @P0 BRA `(.L_x_78) ;  /* 0x0000000000240947 */ /* 0x000fea0003800000 */
[----:B------:R-:W0:Y:S02]  /*14e0*/  LDC.64 R10, c[0x0][0x398] ;  /* 0x0000e600ff0a7b82 */ /* 0x000e240000000a00 */
[----:B0-----:R0:W-:Y:S01]  /*14f0*/  STG.E desc[UR6][R10.64+0x4], R21 ;  /* 0x000004150a007986 */ /* 0x0011e2000c101906 */
[----:B------:R-:W-:Y:S05]  /*1500*/  BRA `(.L_x_78) ;  /* 0x0000000000187947 */ /* 0x000fea0003800000 */
.L_x_77:
[----:B------:R-:W-:-:S05]  /*1510*/  LEA R10, P0, R4, R16, 0x2 ;  /* 0x00000010040a7211 */ /* 0x000fca00078010ff */
[----:B------:R-:W-:-:S05]  /*1520*/  IMAD.X R11, RZ, RZ, R17, P0 ;  /* 0x000000ffff0b7224 */ /* 0x000fca00000e0611 */
[----:B------:R-:W3:Y:S02]  /*1530*/  LDG.E R10, desc[UR6][R10.64+0x8] ;  /* 0x000008060a0a7981 */ /* 0x000ee4000c1e1900 */
[----:B---3--:R-:W-:-:S13]  /*1540*/  ISETP.NE.AND P0, PT, R10, 0x1, PT ;  /* 0x000000010a00780c */ /* 0x008fda0003f05270 */
[----:B------:R-:W0:Y:S02]  /*1550*/  @!P0 LDC.64 R14, c[0x0][0x398] ;  /* 0x0000e600ff0e8b82 */ /* 0x000e240000000a00 */
[----:B0-----:R1:W-:Y:S02]  /*1560*/  @!P0 STG.E desc[UR6][R14.64+0x4], R21 ;  /* 0x000004150e008986 */ /* 0x0013e4000c101906 */
.L_x_78:
[----:B------:R-:W-:Y:S05]  /*1570*/  BSYNC.RECONVERGENT B3 ;  /* 0x0000000000037941 */ /* 0x000fea0003800200 */
.L_x_76:
[----:B0-----:R-:W0:Y:S02]  /*1580*/  LDC.64 R10, c[0x0][0x398] ;  /* 0x0000e600ff0a7b82 */ /* 0x001e240000000a00 */
[----:B0-----:R3:W-:Y:S04]  /*1590*/  STG.E desc[UR6][R10.64], R21 ;  /* 0x000000150a007986 */ /* 0x0017e8000c101906 */
[----:B------:R3:W5:Y:S02]  /*15a0*/  LDG.E R9, desc[UR6][R16.64+0x8] ;  /* 0x0000080610097981 */ /* 0x000764000c1e1900 */
.L_x_75:
[----:B------:R-:W-:Y:S05]  /*15b0*/  BSYNC.RECONVERGENT B2 ;  /* 0x0000000000027941 */ /* 0x000fea0003800200 */
.L_x_74:
[----:B-----5:R-:W-:-:S13]  /*15c0*/  ISETP.NE.AND P0, PT, R9, -0x1, PT ;  /* 0xffffffff0900780c */ /* 0x020fda0003f05270 */
[----:B---3--:R-:W3:Y:S01]  /*15d0*/  @!P0 LDC.64 R10, c[0x0][0x398] ;  /* 0x0000e600ff0a8b82 */ /* 0x008ee20000000a00 */
[----:B------:R-:W-:-:S05]  /*15e0*/  @!P0 IMAD.MOV.U32 R9, RZ, RZ, 0x1 ;  /* 0x00000001ff098424 */ /* 0x000fca00078e00ff */
[----:B---3--:R3:W-:Y:S02]  /*15f0*/  @!P0 STG.E desc[UR6][R10.64+0x4], R9 ;  /* 0x000004090a008986 */ /* 0x0087e4000c101906 */
.L_x_66:
[----:B------:R-:W-:Y:S05]  /*1600*/  BSYNC.RECONVERGENT B1 ;  /* 0x0000000000017941 */ /* 0x000fea0003800200 */
.L_x_58:
[----:B------:R-:W-:Y:S01]  /*1610*/  ISETP.GE.AND P0, PT, R8, R5, PT ;  /* 0x000000050800720c */ /* 0x000fe20003f06270 */
[----:B---3--:R-:W-:-:S05]  /*1620*/  IMAD.MOV.U32 R10, RZ, RZ, 0x1 ;  /* 0x00000001ff0a7424 */ /* 0x008fca00078e00ff */
[----:B------:R3:W-:Y:S07]  /*1630*/  STG.E.U8 desc[UR6][R12.64], R10 ;  /* 0x0000000a0c007986 */ /* 0x0007ee000c101106 */
[----:B------:R-:W-:-:S05]  /*1640*/  @!P0 IADD3 R8, P1, PT, R5, R12, RZ ;  /* 0x0000000c05088210 */ /* 0x000fca0007f3e0ff */
[----:B-1----:R-:W-:-:S05]  /*1650*/  @!P0 IMAD.X R9, RZ, RZ, R13, P1 ;  /* 0x000000ffff098224 */ /* 0x002fca00008e060d */
[----:B------:R3:W-:Y:S03]  /*1660*/  @!P0 STG.E.U8 desc[UR6][R8.64], R10 ;  /* 0x0000000a08008986 */ /* 0x0007e6000c101106 */
.L_x_35:
[----:B0-----:R-:W-:Y:S05]  /*1670*/  BSYNC.RECONVERGENT B0 ;  /* 0x0000000000007941 */ /* 0x001fea0003800200 */
.L_x_34:
[----:B------:R-:W-:-:S06]  /*1680*/  UIADD3 UR4, UPT, UPT, UR4, 0x1, URZ ;  /* 0x0000000104047890 */ /* 0x000fcc000fffe0ff */
[----:B---3--:R-:W-:-:S04]  /*1690*/  I2FP.F32.U32 R9, UR4 ;  /* 0x0000000400097c45 */ /* 0x008fc80008201000 */
[----:B------:R-:W-:-:S13]  /*16a0*/  FSETP.GT.AND P0, PT, R2, R9, PT ;  /* 0x000000090200720b */ /* 0x000fda0003f04000 */
[----:B------:R-:W-:Y:S05]  /*16b0*/  @P0 BRA `(.L_x_79) ;  /* 0xffffffec00600947 */ /* 0x000fea000383ffff */
.L_x_29:
[----:B------:R-:W-:Y:S06]  /*16c0*/  BAR.SYNC.DEFER_BLOCKING 0x0 ;  /* 0x0000000000007b1d */ /* 0x000fec0000010000 */
[----:B------:R-:W-:Y:S05]  /*16d0*/  EXIT ;  /* 0x000000000000794d */ /* 0x000fea0003800000 */
.L_x_80:
        /* <DEDUP_REMOVED lines=10> */
.L_x_108:


//--------------------- .text._Z13checkDiagonalPbiPi --------------------------
	.section	.text._Z13checkDiagonalPbiPi,"ax",@progbits
	.align	128
        .global         _Z13checkDiagonalPbiPi
        .type           _Z13checkDiagonalPbiPi,@function
        .size           _Z13checkDiagonalPbiPi,(.L_x_109 - _Z13checkDiagonalPbiPi)
        .other          _Z13checkDiagonalPbiPi,@"STO_CUDA_ENTRY STV_DEFAULT"
_Z13checkDiagonalPbiPi:
.text._Z13checkDiagonalPbiPi:
[----:B------:R-:W0:Y:S01]  /*0000*/  LDC R1, c[0x0][0x37c] ;  /* 0x0000df00ff017b82 */ /* 0x000e220000000800 */
[----:B------:R-:W1:Y:S01]  /*0010*/  LDCU UR6, c[0x0][0x2fc] ;  /* 0x00005f80ff0677ac */ /* 0x000e620008000800 */
[----:B0-----:R-:W-:Y:S01]  /*0020*/  VIADD R1, R1, 0xfffffff8 ;  /* 0xfffffff801017836 */ /* 0x001fe20000000000 */
[----:B------:R-:W0:Y:S04]  /*0030*/  LDCU UR8, c[0x0][0x360] ;  /* 0x00006c00ff0877ac */ /* 0x000e280008000800 */
[----:B------:R-:W-:Y:S01]  /*0040*/  R2UR UR46, R1 ;  /* 0x00000000012e72ca */ /* 0x000fe200000e0000 */
[----:B------:R-:W0:Y:S01]  /*0050*/  LDCU UR38, c[0x0][0x370] ;  /* 0x00006e00ff2677ac */ /* 0x000e220008000800 */
[----:B------:R-:W2:Y:S01]  /*0060*/  LDCU UR39, c[0x0][0x388] ;  /* 0x00007100ff2777ac */ /* 0x000ea20008000800 */
[----:B------:R-:W-:Y:S01]  /*0070*/  UMOV UR4, URZ ;  /* 0x000000ff00047c82 */ /* 0x000fe20008000000 */
[----:B0-----:R-:W-:-:S04]  /*0080*/  UIMAD UR38, UR8, UR38, URZ ;  /* 0x00000026082672a4 */ /* 0x001fc8000f8e02ff */
[----:B------:R-:W-:Y:S02]  /*0090*/  UIADD3 UR7, UPT, UPT, URZ, -UR38, URZ ;  /* 0x80000026ff077290 */ /* 0x000fe4000fffe0ff */
[----:B------:R-:W-:-:S03]  /*00a0*/  UISETP.NE.U32.AND UP2, UPT, UR38, URZ, UPT ;  /* 0x000000ff2600728c */ /* 0x000fc6000bf45070 */
[----:B------:R-:W0:Y:S08]  /*00b0*/  I2F.U32.RP R0, UR38 ;  /* 0x0000002600007d06 */ /* 0x000e300008209000 */
[----:B0-----:R-:W0:Y:S02]  /*00c0*/  MUFU.RCP R0, R0 ;  /* 0x0000000000007308 */ /* 0x001e240000001000 */
[----:B0-----:R-:W-:-:S06]  /*00d0*/  VIADD R2, R0, 0xffffffe ;  /* 0x0ffffffe00027836 */ /* 0x001fcc0000000000 */
[----:B------:R-:W0:Y:S02]  /*00e0*/  F2I.FTZ.U32.TRUNC.NTZ R2, R2 ;  /* 0x0000000200027305 */ /* 0x000e24000021f000 */
[----:B0-----:R-:W-:-:S13]  /*00f0*/  R2UR UR5, R2 ;  /* 0x00000000020572ca */ /* 0x001fda00000e0000 */
[----:B------:R-:W-:-:S04]  /*0100*/  UIMAD UR7, UR7, UR5, URZ ;  /* 0x00000005070772a4 */ /* 0x000fc8000f8e02ff */
[----:B------:R-:W-:-:S04]  /*0110*/  UIMAD.WIDE.U32 UR4, UR5, UR7, UR4 ;  /* 0x00000007050472a5 */ /* 0x000fc8000f8e0004 */
[----:B--2---:R-:W-:-:S03]  /*0120*/  UIMAD.WIDE.U32 UR4, UR5, UR39, URZ ;  /* 0x00000027050472a5 */ /* 0x004fc6000f8e00ff */
[----:B------:R-:W0:Y:S01]  /*0130*/  S2UR UR7, SR_CTAID.X ;  /* 0x00000000000779c3 */ /* 0x000e220000002500 */
[----:B------:R-:W-:-:S04]  /*0140*/  UIADD3 UR4, UPT, UPT, -UR5, URZ, URZ ;  /* 0x000000ff05047290 */ /* 0x000fc8000fffe1ff */
[----:B------:R-:W-:-:S04]  /*0150*/  UIMAD UR4, UR38, UR4, UR39 ;  /* 0x00000004260472a4 */ /* 0x000fc8000f8e0227 */
[----:B------:R-:W-:-:S11]  /*0160*/  UISETP.GE.U32.AND UP0, UPT, UR4, UR38, UPT ;  /* 0x000000260400728c */ /* 0x000fd6000bf06070 */
[----:B------:R-:W-:Y:S02]  /*0170*/  @UP0 UIADD3 UR4, UPT, UPT, -UR38, UR4, URZ ;  /* 0x0000000426040290 */ /* 0x000fe4000fffe1ff */
[----:B------:R-:W-:Y:S02]  /*0180*/  @UP0 UIADD3 UR5, UPT, UPT, UR5, 0x1, URZ ;  /* 0x0000000105050890 */ /* 0x000fe4000fffe0ff */
[----:B------:R-:W-:-:S07]  /*0190*/  UISETP.GE.U32.AND UP1, UPT, UR4, UR38, UPT ;  /* 0x000000260400728c */ /* 0x000fce000bf26070 */
[----:B------:R-:W2:Y:S04]  /*01a0*/  LDCU UR4, c[0x0][0x2f8] ;  /* 0x00005f00ff0477ac */ /* 0x000ea80008000800 */
[----:B------:R-:W-:Y:S02]  /*01b0*/  @UP1 UIADD3 UR5, UPT, UPT, UR5, 0x1, URZ ;  /* 0x0000000105051890 */ /* 0x000fe4000fffe0ff */
[----:B------:R-:W-:-:S06]  /*01c0*/  @!UP2 ULOP3.LUT UR5, URZ, UR38, URZ, 0x33, !UPT ;  /* 0x00000026ff05a292 */ /* 0x000fcc000f8e33ff */
[----:B------:R-:W-:-:S04]  /*01d0*/  I2FP.F32.U32 R26, UR5 ;  /* 0x00000005001a7c45 */ /* 0x000fc80008201000 */
[----:B------:R-:W-:Y:S01]  /*01e0*/  FSETP.GT.AND P0, PT, R26, -1, PT ;  /* 0xbf8000001a00780b */ /* 0x000fe20003f04000 */
[----:B--2---:R-:W-:Y:S02]  /*01f0*/  UIADD3 UR40, UP0, UPT, UR46, UR4, URZ ;  /* 0x000000042e287290 */ /* 0x004fe4000ff1e0ff */
[----:B0-----:R-:W-:Y:S02]  /*0200*/  UIMAD UR4, UR7, UR8, URZ ;  /* 0x00000008070472a4 */ /* 0x001fe4000f8e02ff */
[----:B-1----:R-:W-:-:S08]  /*0210*/  UIADD3.X UR41, UPT, UPT, URZ, UR6, URZ, UP0, !UPT ;  /* 0x00000006ff297290 */ /* 0x002fd000087fe4ff */
[----:B------:R-:W-:Y:S05]  /*0220*/  @!P0 BRA `(.L_x_81) ;  /* 0x0000000800608947 */ /* 0x000fea0003800000 */
[----:B------:R-:W0:Y:S01]  /*0230*/  S2R R24, SR_TID.X ;  /* 0x0000000000187919 */ /* 0x000e220000002100 */
[----:B------:R-:W-:Y:S01]  /*0240*/  ULEA.HI UR5, UR39, UR39, URZ, 0x1 ;  /* 0x0000002727057291 */ /* 0x000fe2000f8f08ff */
[----:B------:R-:W-:Y:S01]  /*0250*/  FADD R26, R26, 1 ;  /* 0x3f8000001a1a7421 */ /* 0x000fe20000000000 */
[----:B------:R-:W-:Y:S01]  /*0260*/  IMAD.MOV.U32 R25, RZ, RZ, RZ ;  /* 0x000000ffff197224 */ /* 0x000fe200078e00ff */
[----:B------:R-:W-:Y:S02]  /*0270*/  UIADD3 UR44, UPT, UPT, UR39, 0x1, URZ ;  /* 0x00000001272c7890 */ /* 0x000fe4000fffe0ff */
[----:B------:R-:W-:Y:S02]  /*0280*/  USHF.R.S32.HI UR5, URZ, 0x1, UR5 ;  /* 0x00000001ff057899 */ /* 0x000fe40008011405 */
[----:B------:R-:W-:Y:S01]  /*0290*/  UIMAD UR45, UR39, UR39, URZ ;  /* 0x00000027272d72a4 */ /* 0x000fe2000f8e02ff */
[----:B------:R-:W1:Y:S01]  /*02a0*/  LDCU.64 UR36, c[0x0][0x358] ;  /* 0x00006b00ff2477ac */ /* 0x000e620008000a00 */
[----:B------:R-:W2:Y:S01]  /*02b0*/  LDCU.64 UR42, c[0x0][0x380] ;  /* 0x00007000ff2a77ac */ /* 0x000ea20008000a00 */
[----:B------:R-:W-:Y:S01]  /*02c0*/  UIMAD UR39, UR5, UR39, UR5 ;  /* 0x00000027052772a4 */ /* 0x000fe2000f8e0205 */
[----:B012---:R-:W-:-:S11]  /*02d0*/  VIADD R24, R24, UR4 ;  /* 0x0000000418187c36 */ /* 0x007fd60008000000 */
.L_x_91:
[----:B------:R-:W-:Y:S01]  /*02e0*/  IMAD R22, R25, UR38, R24 ;  /* 0x0000002619167c24 */ /* 0x000fe2000f8e0218 */
[----:B------:R-:W-:Y:S04]  /*02f0*/  BSSY.RECONVERGENT B6, `(.L_x_82) ;  /* 0x000000b000067945 */ /* 0x000fe80003800200 */
[----:B------:R-:W-:-:S13]  /*0300*/  ISETP.NE.AND P0, PT, R22, RZ, PT ;  /* 0x000000ff1600720c */ /* 0x000fda0003f05270 */
[----:B01----:R-:W-:Y:S05]  /*0310*/  @P0 BRA `(.L_x_83) ;  /* 0x0000000000200947 */ /* 0x003fea0003800000 */
[----:B------:R-:W-:Y:S01]  /*0320*/  MOV R0, 0x18 ;  /* 0x0000001800007802 */ /* 0x000fe20000000f00 */
[----:B------:R-:W0:Y:S01]  /*0330*/  LDCU.64 UR4, c[0x4][URZ] ;  /* 0x01000000ff0477ac */ /* 0x000e220008000a00 */
[----:B------:R-:W-:Y:S02]  /*0340*/  CS2R R6, SRZ ;  /* 0x0000000000067805 */ /* 0x000fe4000001ff00 */
[----:B------:R1:W2:Y:S01]  /*0350*/  LDC.64 R2, c[0x4][R0] ;  /* 0x0100000000027b82 */ /* 0x0002a20000000a00 */
[----:B0-----:R-:W-:Y:S02]  /*0360*/  IMAD.U32 R4, RZ, RZ, UR4 ;  /* 0x00000004ff047e24 */ /* 0x001fe4000f8e00ff */
[----:B-1----:R-:W-:-:S07]  /*0370*/  IMAD.U32 R5, RZ, RZ, UR5 ;  /* 0x00000005ff057e24 */ /* 0x002fce000f8e00ff */
[----:B------:R-:W-:-:S07]  /*0380*/  LEPC R20, `(.L_x_83) ;  /* 0x000000001014794e */ /* 0x000fce0000000000 */
[----:B--2---:R-:W-:Y:S05]  /*0390*/  CALL.ABS.NOINC R2 ;  /* 0x0000000002007343 */ /* 0x004fea0003c00000 */
.L_x_83:
[----:B------:R-:W-:Y:S05]  /*03a0*/  BSYNC.RECONVERGENT B6 ;  /* 0x0000000000067941 */ /* 0x000fea0003800200 */
.L_x_82:
[----:B------:R-:W-:Y:S01]  /*03b0*/  IABS R4, UR44 ;  /* 0x0000002c00047c13 */ /* 0x000fe20008000000 */
[----:B------:R-:W-:Y:S01]  /*03c0*/  BSSY.RECONVERGENT B7, `(.L_x_84) ;  /* 0x000007a000077945 */ /* 0x000fe20003800200 */
[----:B------:R-:W-:Y:S02]  /*03d0*/  IABS R6, UR44 ;  /* 0x0000002c00067c13 */ /* 0x000fe40008000000 */
[----:B------:R-:W0:Y:S01]  /*03e0*/  I2F.RP R0, R4 ;  /* 0x0000000400007306 */ /* 0x000e220000209400 */
[----:B------:R-:W-:Y:S02]  /*03f0*/  ISETP.GE.AND P2, PT, R22, RZ, PT ;  /* 0x000000ff1600720c */ /* 0x000fe40003f46270 */
[----:B------:R-:W-:Y:S02]  /*0400*/  IADD3 R6, PT, PT, RZ, -R6, RZ ;  /* 0x80000006ff067210 */ /* 0x000fe40007ffe0ff */
[----:B------:R-:W-:-:S03]  /*0410*/  ISETP.NE.AND P1, PT, RZ, UR44, PT ;  /* 0x0000002cff007c0c */ /* 0x000fc6000bf25270 */
[----:B0-----:R-:W0:Y:S02]  /*0420*/  MUFU.RCP R0, R0 ;  /* 0x0000000000007308 */ /* 0x001e240000001000 */
[----:B0-----:R-:W-:Y:S01]  /*0430*/  VIADD R2, R0, 0xffffffe ;  /* 0x0ffffffe00027836 */ /* 0x001fe20000000000 */
[----:B------:R-:W-:-:S05]  /*0440*/  IABS R0, R22 ;  /* 0x0000001600007213 */ /* 0x000fca0000000000 */
[----:B------:R0:W1:Y:S02]  /*0450*/  F2I.FTZ.U32.TRUNC.NTZ R3, R2 ;  /* 0x0000000200037305 */ /* 0x000064000021f000 */
[----:B0-----:R-:W-:Y:S02]  /*0460*/  IMAD.MOV.U32 R2, RZ, RZ, RZ ;  /* 0x000000ffff027224 */ /* 0x001fe400078e00ff */
[----:B-1----:R-:W-:-:S04]  /*0470*/  IMAD.MOV R5, RZ, RZ, -R3 ;  /* 0x000000ffff057224 */ /* 0x002fc800078e0a03 */
[----:B------:R-:W-:-:S04]  /*0480*/  IMAD R5, R5, R4, RZ ;  /* 0x0000000405057224 */ /* 0x000fc800078e02ff */
[----:B------:R-:W-:-:S04]  /*0490*/  IMAD.HI.U32 R3, R3, R5, R2 ;  /* 0x0000000503037227 */ /* 0x000fc800078e0002 */
[----:B------:R-:W-:Y:S02]  /*04a0*/  IMAD.MOV.U32 R5, RZ, RZ, R6 ;  /* 0x000000ffff057224 */ /* 0x000fe400078e0006 */
[----:B------:R-:W-:-:S04]  /*04b0*/  IMAD.HI.U32 R3, R3, R0, RZ ;  /* 0x0000000003037227 */ /* 0x000fc800078e00ff */
[----:B------:R-:W-:-:S05]  /*04c0*/  IMAD R3, R3, R5, R0 ;  /* 0x0000000503037224 */ /* 0x000fca00078e0200 */
[----:B------:R-:W-:-:S13]  /*04d0*/  ISETP.GT.U32.AND P0, PT, R4, R3, PT ;  /* 0x000000030400720c */ /* 0x000fda0003f04070 */
[----:B------:R-:W-:-:S05]  /*04e0*/  @!P0 IMAD.IADD R3, R3, 0x1, -R4 ;  /* 0x0000000103038824 */ /* 0x000fca00078e0a04 */
[----:B------:R-:W-:-:S13]  /*04f0*/  ISETP.GT.U32.AND P0, PT, R4, R3, PT ;  /* 0x000000030400720c */ /* 0x000fda0003f04070 */
[----:B------:R-:W-:Y:S01]  /*0500*/  @!P0 IMAD.IADD R3, R3, 0x1, -R4 ;  /* 0x0000000103038824 */ /* 0x000fe200078e0a04 */
[----:B------:R-:W-:-:S03]  /*0510*/  ISETP.GE.AND P0, PT, R22, UR45, PT ;  /* 0x0000002d16007c0c */ /* 0x000fc6000bf06270 */
[----:B------:R-:W-:Y:S01]  /*0520*/  @!P2 IMAD.MOV R3, RZ, RZ, -R3 ;  /* 0x000000ffff03a224 */ /* 0x000fe200078e0a03 */
[----:B------:R-:W-:-:S04]  /*0530*/  @!P1 LOP3.LUT R3, RZ, UR44, RZ, 0x33, !PT ;  /* 0x0000002cff039c12 */ /* 0x000fc8000f8e33ff */
[----:B------:R-:W-:-:S13]  /*0540*/  ISETP.NE.OR P0, PT, R3, RZ, P0 ;  /* 0x000000ff0300720c */ /* 0x000fda0000705670 */
[----:B------:R-:W-:Y:S05]  /*0550*/  @P0 BRA `(.L_x_85) ;  /* 0x0000000400800947 */ /* 0x000fea0003800000 */
[----:B------:R-:W-:-:S04]  /*0560*/  IADD3 R18, P0, PT, R22, UR42, RZ ;  /* 0x0000002a16127c10 */ /* 0x000fc8000ff1e0ff */
[----:B------:R-:W-:-:S05]  /*0570*/  LEA.HI.X.SX32 R19, R22, UR43, 0x1, P0 ;  /* 0x0000002b16137c11 */ /* 0x000fca00080f0eff */
[----:B------:R-:W2:Y:S01]  /*0580*/  LDG.E.U8 R0, desc[UR36][R18.64] ;  /* 0x0000002412007981 */ /* 0x000ea2000c1e1100 */
[----:B------:R-:W-:Y:S01]  /*0590*/  IMAD.U32 R3, RZ, RZ, UR39 ;  /* 0x00000027ff037e24 */ /* 0x000fe2000f8e00ff */
[----:B------:R-:W-:Y:S01]  /*05a0*/  IADD3 R16, P1, PT, R18, UR39, RZ ;  /* 0x0000002712107c10 */ /* 0x000fe2000ff3e0ff */
[----:B------:R-:W-:Y:S01]  /*05b0*/  BSSY.RECONVERGENT B6, `(.L_x_86) ;  /* 0x000001b000067945 */ /* 0x000fe20003800200 */
[----:B------:R-:W-:Y:S02]  /*05c0*/  IADD3 R23, PT, PT, R22, UR39, RZ ;  /* 0x0000002716177c10 */ /* 0x000fe4000fffe0ff */
[----:B------:R-:W-:Y:S02]  /*05d0*/  LEA.HI.X.SX32 R17, R3, R19, 0x1, P1 ;  /* 0x0000001303117211 */ /* 0x000fe400008f0eff */
[----:B--2---:R-:W-:-:S13]  /*05e0*/  ISETP.NE.AND P0, PT, R0, 0x1, PT ;  /* 0x000000010000780c */ /* 0x004fda0003f05270 */
[----:B------:R-:W-:Y:S05]  /*05f0*/  @P0 BRA `(.L_x_87) ;  /* 0x0000000000580947 */ /* 0x000fea0003800000 */
[----:B------:R-:W2:Y:S02]  /*0600*/  LDG.E.U8 R0, desc[UR36][R16.64] ;  /* 0x0000002410007981 */ /* 0x000ea4000c1e1100 */
[----:B--2---:R-:W-:Y:S01]  /*0610*/  ISETP.NE.AND P0, PT, R0, 0x1, PT ;  /* 0x000000010000780c */ /* 0x004fe20003f05270 */
[----:B------:R-:W-:-:S12]  /*0620*/  IMAD.MOV.U32 R0, RZ, RZ, 0x1 ;  /* 0x00000001ff007424 */ /* 0x000fd800078e00ff */
[----:B------:R-:W-:Y:S05]  /*0630*/  @P0 BRA `(.L_x_87) ;  /* 0x0000000000480947 */ /* 0x000fea0003800000 */
[----:B------:R-:W-:Y:S01]  /*0640*/  MOV R2, 0x18 ;  /* 0x0000001800027802 */ /* 0x000fe20000000f00 */
[----:B------:R0:W-:Y:S01]  /*0650*/  STL.64 [R1], R22 ;  /* 0x0000001601007387 */ /* 0x0001e20000100a00 */
[----:B------:R-:W1:Y:S01]  /*0660*/  LDCU.64 UR4, c[0x4][0x8] ;  /* 0x01000100ff0477ac */ /* 0x000e620008000a00 */
[----:B------:R-:W-:Y:S01]  /*0670*/  IMAD.U32 R6, RZ, RZ, UR40 ;  /* 0x00000028ff067e24 */ /* 0x000fe2000f8e00ff */
[----:B------:R0:W2:Y:S01]  /*0680*/  LDC.64 R8, c[0x4][R2] ;  /* 0x0100000002087b82 */ /* 0x0000a20000000a00 */
[----:B------:R-:W-:Y:S02]  /*0690*/  IMAD.U32 R7, RZ, RZ, UR41 ;  /* 0x00000029ff077e24 */ /* 0x000fe4000f8e00ff */
[----:B-1----:R-:W-:Y:S02]  /*06a0*/  IMAD.U32 R4, RZ, RZ, UR4 ;  /* 0x00000004ff047e24 */ /* 0x002fe4000f8e00ff */
[----:B0-----:R-:W-:-:S07]  /*06b0*/  IMAD.U32 R5, RZ, RZ, UR5 ;  /* 0x00000005ff057e24 */ /* 0x001fce000f8e00ff */
[----:B------:R-:W-:-:S07]  /*06c0*/  LEPC R20, `(.L_x_88) ;  /* 0x000000001014794e */ /* 0x000fce0000000000 */
[----:B--2---:R-:W-:Y:S05]  /*06d0*/  CALL.ABS.NOINC R8 ;  /* 0x0000000008007343 */ /* 0x004fea0003c00000 */
.L_x_88:
[----:B------:R-:W0:Y:S01]  /*06e0*/  LDC.64 R2, c[0x4][R2] ;  /* 0x0100000002027b82 */ /* 0x000e220000000a00 */
[----:B------:R-:W1:Y:S01]  /*06f0*/  LDCU.64 UR4, c[0x4][0x10] ;  /* 0x01000200ff0477ac */ /* 0x000e620008000a00 */
[----:B------:R-:W-:Y:S01]  /*0700*/  CS2R R6, SRZ ;  /* 0x0000000000067805 */ /* 0x000fe2000001ff00 */
[----:B-1----:R-:W-:Y:S01]  /*0710*/  IMAD.U32 R4, RZ, RZ, UR4 ;  /* 0x00000004ff047e24 */ /* 0x002fe2000f8e00ff */
[----:B------:R-:W-:-:S07]  /*0720*/  MOV R5, UR5 ;  /* 0x0000000500057c02 */ /* 0x000fce0008000f00 */
[----:B------:R-:W-:-:S07]  /*0730*/  LEPC R20, `(.L_x_89) ;  /* 0x000000001014794e */ /* 0x000fce0000000000 */
[----:B0-----:R-:W-:Y:S05]  /*0740*/  CALL.ABS.NOINC R2 ;  /* 0x0000000002007343 */ /* 0x001fea0003c00000 */
.L_x_89:
[----:B------:R0:W5:Y:S02]  /*0750*/  LDG.E.U8 R0, desc[UR36][R18.64] ;  /* 0x0000002412007981 */ /* 0x000164000c1e1100 */
.L_x_87:
[----:B------:R-:W-:Y:S05]  /*0760*/  BSYNC.RECONVERGENT B6 ;  /* 0x0000000000067941 */ /* 0x000fea0003800200 */
.L_x_86:
[----:B------:R-:W1:Y:S01]  /*0770*/  LDC R6, c[0x0][0x388] ;  /* 0x0000e200ff067b82 */ /* 0x000e620000000800 */
[----:B-----5:R-:W-:-:S04]  /*0780*/  LOP3.LUT R0, R0, 0xff, RZ, 0xc0, !PT ;  /* 0x000000ff00007812 */ /* 0x020fc800078ec0ff */
[----:B------:R-:W-:-:S03]  /*0790*/  ISETP.NE.AND P0, PT, R0, 0x1, PT ;  /* 0x000000010000780c */ /* 0x000fc60003f05270 */
[----:B------:R-:W2:Y:S10]  /*07a0*/  LDC.64 R2, c[0x0][0x390] ;  /* 0x0000e400ff027b82 */ /* 0x000eb40000000a00 */
[----:B------:R-:W-:Y:S05]  /*07b0*/  @!P0 BRA `(.L_x_90) ;  /* 0x0000000000788947 */ /* 0x000fea0003800000 */
[----:B------:R-:W-:-:S13]  /*07c0*/  ISETP.NE.AND P0, PT, R0, RZ, PT ;  /* 0x000000ff0000720c */ /* 0x000fda0003f05270 */
[----:B------:R-:W-:Y:S05]  /*07d0*/  @P0 BRA `(.L_x_85) ;  /* 0x0000000000e00947 */ /* 0x000fea0003800000 */
[----:B------:R-:W3:Y:S02]  /*07e0*/  LDG.E.U8 R16, desc[UR36][R16.64] ;  /* 0x0000002410107981 */ /* 0x000ee4000c1e1100 */
[----:B---3--:R-:W-:-:S13]  /*07f0*/  ISETP.NE.AND P0, PT, R16, 0x1, PT ;  /* 0x000000011000780c */ /* 0x008fda0003f05270 */
[----:B------:R-:W-:Y:S05]  /*0800*/  @P0 BRA `(.L_x_85) ;  /* 0x0000000000d40947 */ /* 0x000fea0003800000 */
[----:B-1----:R-:W-:Y:S02]  /*0810*/  IABS R7, R6 ;  /* 0x0000000600077213 */ /* 0x002fe40000000000 */
[----:B------:R-:W-:Y:S02]  /*0820*/  ISETP.GE.AND P2, PT, R23, RZ, PT ;  /* 0x000000ff1700720c */ /* 0x000fe40003f46270 */
[----:B------:R-:W1:Y:S08]  /*0830*/  I2F.RP R0, R7 ;  /* 0x0000000700007306 */ /* 0x000e700000209400 */
[----:B-1----:R-:W1:Y:S02]  /*0840*/  MUFU.RCP R0, R0 ;  /* 0x0000000000007308 */ /* 0x002e640000001000 */
[----:B-1----:R-:W-:-:S06]  /*0850*/  VIADD R4, R0, 0xffffffe ;  /* 0x0ffffffe00047836 */ /* 0x002fcc0000000000 */
[----:B------:R1:W3:Y:S02]  /*0860*/  F2I.FTZ.U32.TRUNC.NTZ R5, R4 ;  /* 0x0000000400057305 */ /* 0x0002e4000021f000 */
[----:B-1----:R-:W-:Y:S02]  /*0870*/  IMAD.MOV.U32 R4, RZ, RZ, RZ ;  /* 0x000000ffff047224 */ /* 0x002fe400078e00ff */
[----:B---3--:R-:W-:-:S04]  /*0880*/  IMAD.MOV R8, RZ, RZ, -R5 ;  /* 0x000000ffff087224 */ /* 0x008fc800078e0a05 */
[----:B------:R-:W-:Y:S01]  /*0890*/  IMAD R9, R8, R7, RZ ;  /* 0x0000000708097224 */ /* 0x000fe200078e02ff */
[----:B------:R-:W-:-:S03]  /*08a0*/  IABS R8, R23 ;  /* 0x0000001700087213 */ /* 0x000fc60000000000 */
[----:B------:R-:W-:-:S06]  /*08b0*/  IMAD.HI.U32 R5, R5, R9, R4 ;  /* 0x0000000905057227 */ /* 0x000fcc00078e0004 */
[----:B------:R-:W-:-:S04]  /*08c0*/  IMAD.HI.U32 R5, R5, R8, RZ ;  /* 0x0000000805057227 */ /* 0x000fc800078e00ff */
[----:B------:R-:W-:-:S04]  /*08d0*/  IMAD.MOV R5, RZ, RZ, -R5 ;  /* 0x000000ffff057224 */ /* 0x000fc800078e0a05 */
[----:B------:R-:W-:Y:S02]  /*08e0*/  IMAD R0, R7, R5, R8 ;  /* 0x0000000507007224 */ /* 0x000fe400078e0208 */
[----:B------:R-:W-:-:S03]  /*08f0*/  IMAD.MOV.U32 R5, RZ, RZ, 0x1 ;  /* 0x00000001ff057424 */ /* 0x000fc600078e00ff */
[----:B------:R-:W-:-:S13]  /*0900*/  ISETP.GT.U32.AND P0, PT, R7, R0, PT ;  /* 0x000000000700720c */ /* 0x000fda0003f04070 */
[----:B------:R-:W-:Y:S01]  /*0910*/  @!P0 IMAD.IADD R0, R0, 0x1, -R7 ;  /* 0x0000000100008824 */ /* 0x000fe200078e0a07 */
[----:B------:R-:W-:-:S04]  /*0920*/  ISETP.NE.AND P0, PT, R6, RZ, PT ;  /* 0x000000ff0600720c */ /* 0x000fc80003f05270 */
[----:B------:R-:W-:-:S13]  /*0930*/  ISETP.GT.U32.AND P1, PT, R7, R0, PT ;  /* 0x000000000700720c */ /* 0x000fda0003f24070 */
[----:B------:R-:W-:-:S05]  /*0940*/  @!P1 IMAD.IADD R0, R0, 0x1, -R7 ;  /* 0x0000000100009824 */ /* 0x000fca00078e0a07 */
[----:B------:R-:W-:Y:S02]  /*0950*/  @!P2 IADD3 R0, PT, PT, -R0, RZ, RZ ;  /* 0x000000ff0000a210 */ /* 0x000fe40007ffe1ff */
[----:B------:R-:W-:-:S05]  /*0960*/  @!P0 LOP3.LUT R0, RZ, R6, RZ, 0x33, !PT ;  /* 0x00000006ff008212 */ /* 0x000fca00078e33ff */
[----:B--2---:R-:W-:-:S05]  /*0970*/  IMAD.WIDE R2, R0, 0x4, R2 ;  /* 0x0000000400027825 */ /* 0x004fca00078e0202 */
[----:B------:R3:W-:Y:S01]  /*0980*/  STG.E desc[UR36][R2.64], R5 ;  /* 0x0000000502007986 */ /* 0x0007e2000c101924 */
[----:B------:R-:W-:Y:S05]  /*0990*/  BRA `(.L_x_85) ;  /* 0x0000000000707947 */ /* 0x000fea0003800000 */
.L_x_90:
[----:B------:R-:W3:Y:S02]  /*09a0*/  LDG.E.U8 R16, desc[UR36][R16.64] ;  /* 0x0000002410107981 */ /* 0x000ee4000c1e1100 */
[----:B---3--:R-:W-:-:S13]  /*09b0*/  ISETP.NE.AND P0, PT, R16, RZ, PT ;  /* 0x000000ff1000720c */ /* 0x008fda0003f05270 */
[----:B------:R-:W-:Y:S05]  /*09c0*/  @P0 BRA `(.L_x_85) ;  /* 0x0000000000640947 */ /* 0x000fea0003800000 */
[----:B-1----:R-:W-:Y:S02]  /*09d0*/  IABS R7, R6 ;  /* 0x0000000600077213 */ /* 0x002fe40000000000 */
[----:B------:R-:W-:Y:S02]  /*09e0*/  IABS R10, R22 ;  /* 0x00000016000a7213 */ /* 0x000fe40000000000 */
[----:B------:R-:W1:Y:S01]  /*09f0*/  I2F.RP R8, R7 ;  /* 0x0000000700087306 */ /* 0x000e620000209400 */
[----:B------:R-:W-:Y:S02]  /*0a00*/  ISETP.GE.AND P1, PT, R22, RZ, PT ;  /* 0x000000ff1600720c */ /* 0x000fe40003f26270 */
[----:B------:R-:W-:-:S05]  /*0a10*/  ISETP.NE.AND P2, PT, R6, RZ, PT ;  /* 0x000000ff0600720c */ /* 0x000fca0003f45270 */
[----:B-1----:R-:W1:Y:S02]  /*0a20*/  MUFU.RCP R8, R8 ;  /* 0x0000000800087308 */ /* 0x002e640000001000 */
[----:B-1----:R-:W-:-:S06]  /*0a30*/  VIADD R4, R8, 0xffffffe ;  /* 0x0ffffffe08047836 */ /* 0x002fcc0000000000 */
[----:B------:R1:W3:Y:S02]  /*0a40*/  F2I.FTZ.U32.TRUNC.NTZ R5, R4 ;  /* 0x0000000400057305 */ /* 0x0002e4000021f000 */
[----:B-1----:R-:W-:Y:S02]  /*0a50*/  IMAD.MOV.U32 R4, RZ, RZ, RZ ;  /* 0x000000ffff047224 */ /* 0x002fe400078e00ff */
[----:B---3--:R-:W-:-:S04]  /*0a60*/  IMAD.MOV R0, RZ, RZ, -R5 ;  /* 0x000000ffff007224 */ /* 0x008fc800078e0a05 */
[----:B------:R-:W-:-:S04]  /*0a70*/  IMAD R9, R0, R7, RZ ;  /* 0x0000000700097224 */ /* 0x000fc800078e02ff */
[----:B------:R-:W-:-:S04]  /*0a80*/  IMAD.HI.U32 R0, R5, R9, R4 ;  /* 0x0000000905007227 */ /* 0x000fc800078e0004 */
[----:B------:R-:W-:-:S04]  /*0a90*/  IMAD.MOV.U32 R5, RZ, RZ, R10 ;  /* 0x000000ffff057224 */ /* 0x000fc800078e000a */
[----:B------:R-:W-:-:S04]  /*0aa0*/  IMAD.HI.U32 R0, R0, R5, RZ ;  /* 0x0000000500007227 */ /* 0x000fc800078e00ff */
[----:B------:R-:W-:-:S04]  /*0ab0*/  IMAD.MOV R0, RZ, RZ, -R0 ;  /* 0x000000ffff007224 */ /* 0x000fc800078e0a00 */
[----:B------:R-:W-:Y:S02]  /*0ac0*/  IMAD R0, R7, R0, R5 ;  /* 0x0000000007007224 */ /* 0x000fe400078e0205 */
[----:B------:R-:W-:-:S03]  /*0ad0*/  IMAD.MOV.U32 R5, RZ, RZ, 0x1 ;  /* 0x00000001ff057424 */ /* 0x000fc600078e00ff */
[----:B------:R-:W-:-:S13]  /*0ae0*/  ISETP.GT.U32.AND P0, PT, R7, R0, PT ;  /* 0x000000000700720c */ /* 0x000fda0003f04070 */
[----:B------:R-:W-:-:S04]  /*0af0*/  @!P0 IADD3 R0, PT, PT, R0, -R7, RZ ;  /* 0x8000000700008210 */ /* 0x000fc80007ffe0ff */
[----:B------:R-:W-:-:S13]  /*0b00*/  ISETP.GT.U32.AND P0, PT, R7, R0, PT ;  /* 0x000000000700720c */ /* 0x000fda0003f04070 */
[----:B------:R-:W-:-:S04]  /*0b10*/  @!P0 IMAD.IADD R0, R0, 0x1, -R7 ;  /* 0x0000000100008824 */ /* 0x000fc800078e0a07 */
[----:B------:R-:W-:Y:S01]  /*0b20*/  @!P1 IMAD.MOV R0, RZ, RZ, -R0 ;  /* 0x000000ffff009224 */ /* 0x000fe200078e0a00 */
[----:B------:R-:W-:-:S05]  /*0b30*/  @!P2 LOP3.LUT R0, RZ, R6, RZ, 0x33, !PT ;  /* 0x00000006ff00a212 */ /* 0x000fca00078e33ff */
[----:B--2---:R-:W-:-:S05]  /*0b40*/  IMAD.WIDE R2, R0, 0x4, R2 ;  /* 0x0000000400027825 */ /* 0x004fca00078e0202 */
[----:B------:R4:W-:Y:S02]  /*0b50*/  STG.E desc[UR36][R2.64], R5 ;  /* 0x0000000502007986 */ /* 0x0009e4000c101924 */
.L_x_85:
[----:B------:R-:W-:Y:S05]  /*0b60*/  BSYNC.RECONVERGENT B7 ;  /* 0x0000000000077941 */ /* 0x000fea0003800200 */
.L_x_84:
[----:B------:R-:W-:-:S05]  /*0b70*/  VIADD R25, R25, 0x1 ;  /* 0x0000000119197836 */ /* 0x000fca0000000000 */
[----:B--234-:R-:W-:-:S04]  /*0b80*/  I2FP.F32.U32 R3, R25 ;  /* 0x0000001900037245 */ /* 0x01cfc80000201000 */
[----:B------:R-:W-:-:S13]  /*0b90*/  FSETP.GT.AND P0, PT, R26, R3, PT ;  /* 0x000000031a00720b */ /* 0x000fda0003f04000 */
[----:B------:R-:W-:Y:S05]  /*0ba0*/  @P0 BRA `(.L_x_91) ;  /* 0xfffffff400cc0947 */ /* 0x000fea000383ffff */
.L_x_81:
[----:B------:R-:W-:Y:S05]  /*0bb0*/  WARPSYNC.ALL ;  /* 0x0000000000007948 */ /* 0x000fea0003800000 */
[----:B------:R-:W-:Y:S06]  /*0bc0*/  BAR.SYNC.DEFER_BLOCKING 0x0 ;  /* 0x0000000000007b1d */ /* 0x000fec0000010000 */
[----:B------:R-:W-:Y:S05]  /*0bd0*/  EXIT ;  /* 0x000000000000794d */ /* 0x000fea0003800000 */
.L_x_92:
        /* <DEDUP_REMOVED lines=10> */
.L_x_109:


//--------------------- .text._Z17createConstraintsPbilPi --------------------------
	.section	.text._Z17createConstraintsPbilPi,"ax",@progbits
	.align	128
        .global         _Z17createConstraintsPbilPi
        .type           _Z17createConstraintsPbilPi,@function
        .size           _Z17createConstraintsPbilPi,(.L_x_103 - _Z17createConstraintsPbilPi)
        .other          _Z17createConstraintsPbilPi,@"STO_CUDA_ENTRY STV_DEFAULT"
_Z17createConstraintsPbilPi:
.text._Z17createConstraintsPbilPi:
[----:B------:R-:W-:Y:S01]  /*0000*/  LDC R1, c[0x0][0x37c] ;  /* 0x0000df00ff017b82 */ /* 0x000fe20000000800 */
[----:B------:R-:W0:Y:S07]  /*0010*/  LDCU UR7, c[0x0][0x394] ;  /* 0x00007280ff0777ac */ /* 0x000e2e0008000800 */
[----:B------:R-:W1:Y:S01]  /*0020*/  S2UR UR6, SR_CTAID.X ;  /* 0x00000000000679c3 */ /* 0x000e620000002500 */
[----:B------:R-:W1:Y:S01]  /*0030*/  LDCU UR4, c[0x0][0x360] ;  /* 0x00006c00ff0477ac */ /* 0x000e620008000800 */
[----:B------:R-:W2:Y:S01]  /*0040*/  LDCU UR5, c[0x0][0x370] ;  /* 0x00006e00ff0577ac */ /* 0x000ea20008000800 */
[----:B0-----:R-:W-:-:S02]  /*0050*/  UISETP.NE.U32.AND UP0, UPT, UR7, URZ, UPT ;  /* 0x000000ff0700728c */ /* 0x001fc4000bf05070 */
[----:B-1----:R-:W-:Y:S02]  /*0060*/  UIMAD UR6, UR6, UR4, URZ ;  /* 0x00000004060672a4 */ /* 0x002fe4000f8e02ff */
[----:B--2---:R-:W-:-:S05]  /*0070*/  UIMAD UR4, UR4, UR5, URZ ;  /* 0x00000005040472a4 */ /* 0x004fca000f8e02ff */
[----:B------:R-:W-:Y:S07]  /*0080*/  BRA.U UP0, `(.L_x_93) ;  /* 0x0000000100547547 */ /* 0x000fee000b800000 */
[----:B------:R-:W0:Y:S01]  /*0090*/  I2F.U32.RP R0, UR4 ;  /* 0x0000000400007d06 */ /* 0x000e220008209000 */
[----:B------:R-:W1:Y:S01]  /*00a0*/  LDC R4, c[0x0][0x390] ;  /* 0x0000e400ff047b82 */ /* 0x000e620000000800 */
[----:B------:R-:W-:Y:S01]  /*00b0*/  IMAD R5, RZ, RZ, -UR4 ;  /* 0x80000004ff057e24 */ /* 0x000fe2000f8e02ff */
[----:B------:R-:W-:-:S05]  /*00c0*/  ISETP.NE.U32.AND P2, PT, RZ, UR4, PT ;  /* 0x00000004ff007c0c */ /* 0x000fca000bf45070 */
        /* <DEDUP_REMOVED lines=8> */
[----:B------:R-:W-:Y:S02]  /*0150*/  IMAD R0, R3, UR4, R4 ;  /* 0x0000000403007c24 */ /* 0x000fe4000f8e0204 */
[----:B------:R-:W-:-:S03]  /*0160*/  IMAD.MOV.U32 R3, RZ, RZ, RZ ;  /* 0x000000ffff037224 */ /* 0x000fc600078e00ff */
[----:B------:R-:W-:-:S13]  /*0170*/  ISETP.GE.U32.AND P0, PT, R0, UR4, PT ;  /* 0x0000000400007c0c */ /* 0x000fda000bf06070 */
[----:B------:R-:W-:Y:S02]  /*0180*/  @P0 VIADD R0, R0, -UR4 ;  /* 0x8000000400000c36 */ /* 0x000fe40008000000 */
[----:B------:R-:W-:-:S03]  /*0190*/  @P0 VIADD R2, R2, 0x1 ;  /* 0x0000000102020836 */ /* 0x000fc60000000000 */
[----:B------:R-:W-:-:S13]  /*01a0*/  ISETP.GE.U32.AND P1, PT, R0, UR4, PT ;  /* 0x0000000400007c0c */ /* 0x000fda000bf26070 */
[----:B------:R-:W-:Y:S01]  /*01b0*/  @P1 VIADD R2, R2, 0x1 ;  /* 0x0000000102021836 */ /* 0x000fe20000000000 */
[----:B------:R-:W-:Y:S01]  /*01c0*/  @!P2 LOP3.LUT R2, RZ, UR4, RZ, 0x33, !PT ;  /* 0x00000004ff02ac12 */ /* 0x000fe2000f8e33ff */
[----:B------:R-:W-:Y:S06]  /*01d0*/  BRA `(.L_x_94) ;  /* 0x0000000000107947 */ /* 0x000fec0003800000 */
.L_x_93:
[----:B------:R-:W-:-:S07]  /*01e0*/  MOV R0, 0x200 ;  /* 0x0000020000007802 */ /* 0x000fce0000000f00 */
[----:B------:R-:W-:Y:S05]  /*01f0*/  CALL.REL.NOINC `($__internal_0_$__cuda_sm20_div_s64) ;  /* 0x0000000800387944 */ /* 0x000fea0003c00000 */
[----:B------:R-:W-:Y:S01]  /*0200*/  MOV R2, R4 ;  /* 0x0000000400027202 */ /* 0x000fe20000000f00 */
[----:B------:R-:W-:-:S07]  /*0210*/  IMAD.MOV.U32 R3, RZ, RZ, R5 ;  /* 0x000000ffff037224 */ /* 0x000fce00078e0005 */
.L_x_94:
[----:B------:R-:W0:Y:S01]  /*0220*/  LDC R0, c[0x0][0x388] ;  /* 0x0000e200ff007b82 */ /* 0x000e220000000800 */
[----:B------:R-:W1:Y:S01]  /*0230*/  I2F.S64 R2, R2 ;  /* 0x0000000200027312 */ /* 0x000e620000301400 */
[----:B0-----:R-:W-:-:S04]  /*0240*/  ISETP.GE.AND P0, PT, R0, 0x1, PT ;  /* 0x000000010000780c */ /* 0x001fc80003f06270 */
[----:B-1----:R-:W-:-:S13]  /*0250*/  FSETP.LEU.OR P0, PT, R2, -1, !P0 ;  /* 0xbf8000000200780b */ /* 0x002fda000470b400 */
[----:B------:R-:W-:Y:S05]  /*0260*/  @P0 BRA `(.L_x_95) ;  /* 0x0000000800140947 */ /* 0x000fea0003800000 */
[----:B------:R-:W0:Y:S01]  /*0270*/  S2R R12, SR_TID.X ;  /* 0x00000000000c7919 */ /* 0x000e220000002100 */
[----:B------:R-:W-:Y:S01]  /*0280*/  LEA.HI R0, R0, R0, RZ, 0x1 ;  /* 0x0000000000007211 */ /* 0x000fe200078f08ff */
[----:B------:R-:W-:Y:S01]  /*0290*/  FADD R10, R2, 1 ;  /* 0x3f800000020a7421 */ /* 0x000fe20000000000 */
[----:B------:R-:W-:Y:S01]  /*02a0*/  IMAD.MOV.U32 R11, RZ, RZ, RZ ;  /* 0x000000ffff0b7224 */ /* 0x000fe200078e00ff */
[----:B------:R-:W1:Y:S01]  /*02b0*/  LDCU.64 UR8, c[0x0][0x358] ;  /* 0x00006b00ff0877ac */ /* 0x000e620008000a00 */
[----:B------:R-:W-:-:S05]  /*02c0*/  SHF.R.S32.HI R0, RZ, 0x1, R0 ;  /* 0x00000001ff007819 */ /* 0x000fca0000011400 */
[----:B------:R-:W-:Y:S02]  /*02d0*/  IMAD.MOV R13, RZ, RZ, -R0 ;  /* 0x000000ffff0d7224 */ /* 0x000fe400078e0a00 */
[----:B01----:R-:W-:-:S07]  /*02e0*/  VIADD R12, R12, UR6 ;  /* 0x000000060c0c7c36 */ /* 0x003fce0008000000 */
.L_x_101:
[----:B------:R-:W0:Y:S01]  /*02f0*/  LDCU.64 UR10, c[0x0][0x390] ;  /* 0x00007200ff0a77ac */ /* 0x000e220008000a00 */
[----:B------:R-:W-:Y:S01]  /*0300*/  IMAD R2, R11, UR4, R12 ;  /* 0x000000040b027c24 */ /* 0x000fe2000f8e020c */
[----:B------:R-:W-:Y:S04]  /*0310*/  BSSY.RECONVERGENT B0, `(.L_x_96) ;  /* 0x0000076000007945 */ /* 0x000fe80003800200 */
[----:B------:R-:W-:Y:S02]  /*0320*/  SHF.R.S32.HI R3, RZ, 0x1f, R2 ;  /* 0x0000001fff037819 */ /* 0x000fe40000011402 */
[----:B0-----:R-:W-:-:S04]  /*0330*/  ISETP.GE.U32.AND P0, PT, R2, UR10, PT ;  /* 0x0000000a02007c0c */ /* 0x001fc8000bf06070 */
[----:B------:R-:W-:-:S13]  /*0340*/  ISETP.GE.AND.EX P0, PT, R3, UR11, PT, P0 ;  /* 0x0000000b03007c0c */ /* 0x000fda000bf06300 */
[----:B-1----:R-:W-:Y:S05]  /*0350*/  @P0 BRA `(.L_x_97) ;  /* 0x0000000400c40947 */ /* 0x002fea0003800000 */
[----:B------:R-:W0:Y:S02]  /*0360*/  LDCU.64 UR10, c[0x0][0x380] ;  /* 0x00007000ff0a77ac */ /* 0x000e240008000a00 */
[----:B0-----:R-:W-:-:S04]  /*0370*/  IADD3 R4, P0, PT, R2, UR10, RZ ;  /* 0x0000000a02047c10 */ /* 0x001fc8000ff1e0ff */
[----:B------:R-:W-:-:S05]  /*0380*/  IADD3.X R5, PT, PT, R3, UR11, RZ, P0, !PT ;  /* 0x0000000b03057c10 */ /* 0x000fca00087fe4ff */
[----:B------:R-:W2:Y:S02]  /*0390*/  LDG.E.U8 R4, desc[UR8][R4.64] ;  /* 0x0000000804047981 */ /* 0x000ea4000c1e1100 */
[----:B--2---:R-:W-:-:S13]  /*03a0*/  ISETP.NE.AND P0, PT, R4, RZ, PT ;  /* 0x000000ff0400720c */ /* 0x004fda0003f05270 */
[----:B------:R-:W-:Y:S05]  /*03b0*/  @!P0 BRA `(.L_x_97) ;  /* 0x0000000400ac8947 */ /* 0x000fea0003800000 */
[----:B------:R-:W0:Y:S01]  /*03c0*/  LDC R19, c[0x0][0x388] ;  /* 0x0000e200ff137b82 */ /* 0x000e220000000800 */
[----:B------:R-:W-:-:S07]  /*03d0*/  IABS R6, R2 ;  /* 0x0000000200067213 */ /* 0x000fce0000000000 */
[----:B------:R-:W1:Y:S01]  /*03e0*/  LDC R16, c[0x0][0x388] ;  /* 0x0000e200ff107b82 */ /* 0x000e620000000800 */
[----:B0-----:R-:W-:-:S04]  /*03f0*/  IABS R14, R19 ;  /* 0x00000013000e7213 */ /* 0x001fc80000000000 */
[----:B------:R-:W0:Y:S08]  /*0400*/  I2F.RP R3, R14 ;  /* 0x0000000e00037306 */ /* 0x000e300000209400 */
[----:B0-----:R-:W0:Y:S02]  /*0410*/  MUFU.RCP R3, R3 ;  /* 0x0000000300037308 */ /* 0x001e240000001000 */
[----:B0-----:R-:W-:-:S06]  /*0420*/  VIADD R4, R3, 0xffffffe ;  /* 0x0ffffffe03047836 */ /* 0x001fcc0000000000 */
[----:B------:R0:W2:Y:S02]  /*0430*/  F2I.FTZ.U32.TRUNC.NTZ R5, R4 ;  /* 0x0000000400057305 */ /* 0x0000a4000021f000 */
[----:B0-----:R-:W-:Y:S02]  /*0440*/  IMAD.MOV.U32 R4, RZ, RZ, RZ ;  /* 0x000000ffff047224 */ /* 0x001fe400078e00ff */
[----:B--2---:R-:W-:-:S04]  /*0450*/  IMAD.MOV R15, RZ, RZ, -R5 ;  /* 0x000000ffff0f7224 */ /* 0x004fc800078e0a05 */
[----:B------:R-:W-:-:S04]  /*0460*/  IMAD R15, R15, R14, RZ ;  /* 0x0000000e0f0f7224 */ /* 0x000fc800078e02ff */
[----:B------:R-:W-:-:S06]  /*0470*/  IMAD.HI.U32 R15, R5, R15, R4 ;  /* 0x0000000f050f7227 */ /* 0x000fcc00078e0004 */
[----:B------:R-:W-:-:S05]  /*0480*/  IMAD.HI.U32 R5, R15, R6, RZ ;  /* 0x000000060f057227 */ /* 0x000fca00078e00ff */
[----:B------:R-:W-:-:S05]  /*0490*/  IADD3 R3, PT, PT, -R5, RZ, RZ ;  /* 0x000000ff05037210 */ /* 0x000fca0007ffe1ff */
[----:B------:R-:W-:-:S05]  /*04a0*/  IMAD R3, R14, R3, R6 ;  /* 0x000000030e037224 */ /* 0x000fca00078e0206 */
[----:B------:R-:W-:-:S13]  /*04b0*/  ISETP.GT.U32.AND P1, PT, R14, R3, PT ;  /* 0x000000030e00720c */ /* 0x000fda0003f24070 */
[----:B------:R-:W-:Y:S02]  /*04c0*/  @!P1 IMAD.IADD R3, R3, 0x1, -R14 ;  /* 0x0000000103039824 */ /* 0x000fe400078e0a0e */
[----:B------:R-:W-:Y:S01]  /*04d0*/  @!P1 VIADD R5, R5, 0x1 ;  /* 0x0000000105059836 */ /* 0x000fe20000000000 */
[----:B------:R-:W-:Y:S02]  /*04e0*/  ISETP.NE.AND P1, PT, R19, RZ, PT ;  /* 0x000000ff1300720c */ /* 0x000fe40003f25270 */
[----:B------:R-:W-:Y:S02]  /*04f0*/  ISETP.GE.U32.AND P0, PT, R3, R14, PT ;  /* 0x0000000e0300720c */ /* 0x000fe40003f06070 */
[----:B------:R-:W-:-:S04]  /*0500*/  LOP3.LUT R3, R2, R19, RZ, 0x3c, !PT ;  /* 0x0000001302037212 */ /* 0x000fc800078e3cff */
[----:B------:R-:W-:-:S07]  /*0510*/  ISETP.GE.AND P2, PT, R3, RZ, PT ;  /* 0x000000ff0300720c */ /* 0x000fce0003f46270 */
[----:B------:R-:W-:-:S06]  /*0520*/  @P0 VIADD R5, R5, 0x1 ;  /* 0x0000000105050836 */ /* 0x000fcc0000000000 */
[----:B------:R-:W-:Y:S01]  /*0530*/  @!P2 IMAD.MOV R5, RZ, RZ, -R5 ;  /* 0x000000ffff05a224 */ /* 0x000fe200078e0a05 */
[----:B------:R-:W-:-:S04]  /*0540*/  @!P1 LOP3.LUT R5, RZ, R19, RZ, 0x33, !PT ;  /* 0x00000013ff059212 */ /* 0x000fc800078e33ff */
[----:B------:R-:W-:Y:S01]  /*0550*/  I2FP.F32.S32 R17, R5 ;  /* 0x0000000500117245 */ /* 0x000fe20000201400 */
[----:B------:R-:W-:-:S04]  /*0560*/  IMAD.MOV R7, RZ, RZ, -R5 ;  /* 0x000000ffff077224 */ /* 0x000fc800078e0a05 */
[----:B------:R-:W-:Y:S01]  /*0570*/  IMAD R7, R19, R7, R2 ;  /* 0x0000000713077224 */ /* 0x000fe200078e0202 */
[----:B------:R-:W0:Y:S01]  /*0580*/  F2I.TRUNC.NTZ R17, R17 ;  /* 0x0000001100117305 */ /* 0x000e22000020f100 */
[----:B------:R-:W2:Y:S03]  /*0590*/  LDC.64 R2, c[0x0][0x380] ;  /* 0x0000e000ff027b82 */ /* 0x000ea60000000a00 */
[----:B------:R-:W-:-:S04]  /*05a0*/  ISETP.GE.AND P0, PT, R7, R0, PT ;  /* 0x000000000700720c */ /* 0x000fc80003f06270 */
[----:B------:R-:W-:-:S05]  /*05b0*/  SEL R4, R0, R13, !P0 ;  /* 0x0000000d00047207 */ /* 0x000fca0004000000 */
[----:B------:R-:W-:-:S04]  /*05c0*/  IMAD.IADD R4, R7, 0x1, R4 ;  /* 0x0000000107047824 */ /* 0x000fc800078e0204 */
[----:B------:R-:W-:-:S04]  /*05d0*/  IMAD R18, R4, R19, RZ ;  /* 0x0000001304127224 */ /* 0x000fc800078e02ff */
[----:B01----:R-:W-:-:S07]  /*05e0*/  IMAD.IADD R19, R18, 0x1, R19 ;  /* 0x0000000112137824 */ /* 0x003fce00078e0213 */
.L_x_100:
[----:B-1----:R-:W-:Y:S02]  /*05f0*/  IABS R5, R18 ;  /* 0x0000001200057213 */ /* 0x002fe40000000000 */
[-C--:B------:R-:W-:Y:S02]  /*0600*/  IABS R8, R16.reuse ;  /* 0x0000001000087213 */ /* 0x080fe40000000000 */
[----:B------:R-:W-:Y:S01]  /*0610*/  ISETP.GE.AND P2, PT, R18, RZ, PT ;  /* 0x000000ff1200720c */ /* 0x000fe20003f46270 */
[----:B------:R-:W-:Y:S01]  /*0620*/  IMAD.HI.U32 R4, R15, R5, RZ ;  /* 0x000000050f047227 */ /* 0x000fe200078e00ff */
[----:B------:R-:W-:Y:S02]  /*0630*/  ISETP.NE.AND P1, PT, R16, RZ, PT ;  /* 0x000000ff1000720c */ /* 0x000fe40003f25270 */
[----:B------:R-:W-:Y:S02]  /*0640*/  LOP3.LUT R20, RZ, R16, RZ, 0x33, !PT ;  /* 0x00000010ff147212 */ /* 0x000fe400078e33ff */
[----:B------:R-:W-:-:S05]  /*0650*/  IADD3 R4, PT, PT, -R4, RZ, RZ ;  /* 0x000000ff04047210 */ /* 0x000fca0007ffe1ff */
[----:B------:R-:W-:-:S05]  /*0660*/  IMAD R5, R8, R4, R5 ;  /* 0x0000000408057224 */ /* 0x000fca00078e0205 */
[----:B------:R-:W-:-:S13]  /*0670*/  ISETP.GT.U32.AND P0, PT, R14, R5, PT ;  /* 0x000000050e00720c */ /* 0x000fda0003f04070 */
[----:B------:R-:W-:-:S05]  /*0680*/  @!P0 IMAD.IADD R5, R5, 0x1, -R8 ;  /* 0x0000000105058824 */ /* 0x000fca00078e0a08 */
[----:B------:R-:W-:-:S13]  /*0690*/  ISETP.GT.U32.AND P0, PT, R14, R5, PT ;  /* 0x000000050e00720c */ /* 0x000fda0003f04070 */
[----:B------:R-:W-:-:S04]  /*06a0*/  @!P0 IMAD.IADD R5, R5, 0x1, -R8 ;  /* 0x0000000105058824 */ /* 0x000fc800078e0a08 */
[----:B------:R-:W-:-:S05]  /*06b0*/  @!P2 IMAD.MOV R5, RZ, RZ, -R5 ;  /* 0x000000ffff05a224 */ /* 0x000fca00078e0a05 */
[----:B------:R-:W-:-:S05]  /*06c0*/  SEL R21, R20, R5, !P1 ;  /* 0x0000000514157207 */ /* 0x000fca0004800000 */
[----:B------:R-:W-:-:S05]  /*06d0*/  IMAD R9, R17, R16, R21 ;  /* 0x0000001011097224 */ /* 0x000fca00078e0215 */
[----:B--2---:R-:W-:-:S04]  /*06e0*/  IADD3 R4, P0, PT, R9, R2, RZ ;  /* 0x0000000209047210 */ /* 0x004fc80007f1e0ff */
[----:B------:R-:W-:-:S05]  /*06f0*/  LEA.HI.X.SX32 R5, R9, R3, 0x1, P0 ;  /* 0x0000000309057211 */ /* 0x000fca00000f0eff */
[----:B------:R-:W2:Y:S01]  /*0700*/  LDG.E.U8 R6, desc[UR8][R4.64] ;  /* 0x0000000804067981 */ /* 0x000ea2000c1e1100 */
[----:B------:R-:W-:Y:S01]  /*0710*/  BSSY.RECONVERGENT B1, `(.L_x_98) ;  /* 0x0000032000017945 */ /* 0x000fe20003800200 */
[----:B--2---:R-:W-:-:S13]  /*0720*/  ISETP.NE.AND P0, PT, R6, 0x1, PT ;  /* 0x000000010600780c */ /* 0x004fda0003f05270 */
[----:B------:R-:W-:Y:S05]  /*0730*/  @!P0 BRA `(.L_x_99) ;  /* 0x0000000000bc8947 */ /* 0x000fea0003800000 */
[----:B------:R-:W-:-:S04]  /*0740*/  IADD3 R6, P0, PT, R18, R2, RZ ;  /* 0x0000000212067210 */ /* 0x000fc80007f1e0ff */
[----:B------:R-:W-:-:S05]  /*0750*/  LEA.HI.X.SX32 R7, R18, R3, 0x1, P0 ;  /* 0x0000000312077211 */ /* 0x000fca00000f0eff */
[----:B------:R-:W2:Y:S02]  /*0760*/  LDG.E.U8 R6, desc[UR8][R6.64] ;  /* 0x0000000806067981 */ /* 0x000ea4000c1e1100 */
[----:B--2---:R-:W-:-:S04]  /*0770*/  ISETP.NE.AND P0, PT, R6, RZ, PT ;  /* 0x000000ff0600720c */ /* 0x004fc80003f05270 */
[----:B------:R-:W-:-:S13]  /*0780*/  ISETP.EQ.OR P0, PT, R21, -0x1, !P0 ;  /* 0xffffffff1500780c */ /* 0x000fda0004702670 */
[----:B------:R-:W-:Y:S05]  /*0790*/  @P0 BRA `(.L_x_99) ;  /* 0x0000000000a40947 */ /* 0x000fea0003800000 */
[----:B------:R-:W0:Y:S01]  /*07a0*/  I2F.RP R14, R8 ;  /* 0x00000008000e7306 */ /* 0x000e220000209400 */
[----:B------:R-:W-:Y:S01]  /*07b0*/  IMAD.MOV.U32 R6, RZ, RZ, RZ ;  /* 0x000000ffff067224 */ /* 0x000fe200078e00ff */
[----:B------:R-:W-:Y:S01]  /*07c0*/  IABS R22, R9 ;  /* 0x0000000900167213 */ /* 0x000fe20000000000 */
[----:B------:R-:W-:Y:S02]  /*07d0*/  VOTEU.ANY UR5, UPT, PT ;  /* 0x0000000000057886 */ /* 0x000fe400038e0100 */
[----:B------:R-:W-:-:S03]  /*07e0*/  UFLO.U32 UR7, UR5 ;  /* 0x00000005000772bd */ /* 0x000fc600080e0000 */
[----:B0-----:R-:W0:Y:S02]  /*07f0*/  MUFU.RCP R14, R14 ;  /* 0x0000000e000e7308 */ /* 0x001e240000001000 */
[----:B0-----:R-:W-:-:S06]  /*0800*/  VIADD R21, R14, 0xffffffe ;  /* 0x0ffffffe0e157836 */ /* 0x001fcc0000000000 */
[----:B------:R-:W0:Y:S08]  /*0810*/  F2I.FTZ.U32.TRUNC.NTZ R7, R21 ;  /* 0x0000001500077305 */ /* 0x000e30000021f000 */
[----:B------:R-:W-:Y:S01]  /*0820*/  POPC R21, UR5 ;  /* 0x0000000500157d09 */ /* 0x000fe20008000000 */
[----:B0-----:R-:W-:-:S04]  /*0830*/  IMAD.MOV R15, RZ, RZ, -R7 ;  /* 0x000000ffff0f7224 */ /* 0x001fc800078e0a07 */
[----:B------:R-:W-:-:S04]  /*0840*/  IMAD R15, R15, R8, RZ ;  /* 0x000000080f0f7224 */ /* 0x000fc800078e02ff */
[----:B------:R-:W-:Y:S01]  /*0850*/  IMAD.HI.U32 R15, R7, R15, R6 ;  /* 0x0000000f070f7227 */ /* 0x000fe200078e0006 */
[----:B------:R-:W-:Y:S02]  /*0860*/  MOV R7, R22 ;  /* 0x0000001600077202 */ /* 0x000fe40000000f00 */
[----:B------:R-:W0:Y:S03]  /*0870*/  S2R R22, SR_LANEID ;  /* 0x0000000000167919 */ /* 0x000e260000000000 */
[----:B------:R-:W-:-:S04]  /*0880*/  IMAD.HI.U32 R6, R15, R7, RZ ;  /* 0x000000070f067227 */ /* 0x000fc800078e00ff */
[----:B------:R-:W-:-:S04]  /*0890*/  IMAD.MOV R14, RZ, RZ, -R6 ;  /* 0x000000ffff0e7224 */ /* 0x000fc800078e0a06 */
[----:B------:R-:W-:Y:S02]  /*08a0*/  IMAD R7, R8, R14, R7 ;  /* 0x0000000e08077224 */ /* 0x000fe400078e0207 */
[----:B------:R-:W-:-:S05]  /*08b0*/  IMAD.MOV.U32 R14, RZ, RZ, R8 ;  /* 0x000000ffff0e7224 */ /* 0x000fca00078e0008 */
[----:B------:R-:W-:-:S13]  /*08c0*/  ISETP.GT.U32.AND P2, PT, R14, R7, PT ;  /* 0x000000070e00720c */ /* 0x000fda0003f44070 */
[----:B------:R-:W-:Y:S02]  /*08d0*/  @!P2 IMAD.IADD R7, R7, 0x1, -R8 ;  /* 0x000000010707a824 */ /* 0x000fe400078e0a08 */
[----:B------:R-:W-:-:S03]  /*08e0*/  @!P2 VIADD R6, R6, 0x1 ;  /* 0x000000010606a836 */ /* 0x000fc60000000000 */
[----:B------:R-:W-:Y:S02]  /*08f0*/  ISETP.GE.U32.AND P0, PT, R7, R14, PT ;  /* 0x0000000e0700720c */ /* 0x000fe40003f06070 */
[----:B------:R-:W-:-:S04]  /*0900*/  LOP3.LUT R7, R9, R16, RZ, 0x3c, !PT ;  /* 0x0000001009077212 */ /* 0x000fc800078e3cff */
[----:B------:R-:W-:-:S07]  /*0910*/  ISETP.GE.AND P3, PT, R7, RZ, PT ;  /* 0x000000ff0700720c */ /* 0x000fce0003f66270 */
[----:B------:R-:W-:Y:S01]  /*0920*/  @P0 VIADD R6, R6, 0x1 ;  /* 0x0000000106060836 */ /* 0x000fe20000000000 */
[----:B0-----:R-:W-:Y:S01]  /*0930*/  ISETP.EQ.U32.AND P0, PT, R22, UR7, PT ;  /* 0x0000000716007c0c */ /* 0x001fe2000bf02070 */
[----:B------:R-:W-:-:S04]  /*0940*/  IMAD.MOV.U32 R22, RZ, RZ, 0x1 ;  /* 0x00000001ff167424 */ /* 0x000fc800078e00ff */
[----:B------:R-:W-:-:S05]  /*0950*/  @!P3 IMAD.MOV R6, RZ, RZ, -R6 ;  /* 0x000000ffff06b224 */ /* 0x000fca00078e0a06 */
[----:B------:R-:W-:-:S04]  /*0960*/  SEL R6, R20, R6, !P1 ;  /* 0x0000000614067207 */ /* 0x000fc80004800000 */
[----:B------:R-:W-:Y:S02]  /*0970*/  I2FP.F32.S32 R20, R6 ;  /* 0x0000000600147245 */ /* 0x000fe40000201400 */
[----:B------:R-:W-:Y:S02]  /*0980*/  IADD3 R8, PT, PT, -R6, RZ, RZ ;  /* 0x000000ff06087210 */ /* 0x000fe40007ffe1ff */
[----:B------:R-:W0:Y:S02]  /*0990*/  LDC.64 R6, c[0x0][0x398] ;  /* 0x0000e600ff067b82 */ /* 0x000e240000000a00 */
[----:B------:R-:W1:Y:S01]  /*09a0*/  F2I.TRUNC.NTZ R20, R20 ;  /* 0x0000001400147305 */ /* 0x000e62000020f100 */
[----:B------:R-:W-:-:S04]  /*09b0*/  IMAD R9, R16, R8, R9 ;  /* 0x0000000810097224 */ /* 0x000fc800078e0209 */
[--C-:B-1----:R-:W-:Y:S01]  /*09c0*/  IMAD R9, R9, R16, R20.reuse ;  /* 0x0000001009097224 */ /* 0x102fe200078e0214 */
[----:B------:R-:W-:-:S04]  /*09d0*/  PRMT R20, R22, 0x7610, R20 ;  /* 0x0000761016147816 */ /* 0x000fc80000000014 */
[C---:B------:R-:W-:Y:S01]  /*09e0*/  IADD3 R8, P1, PT, R9.reuse, R2, RZ ;  /* 0x0000000209087210 */ /* 0x040fe20007f3e0ff */
[----:B------:R1:W-:Y:S03]  /*09f0*/  STG.E.U8 desc[UR8][R4.64], R20 ;  /* 0x0000001404007986 */ /* 0x0003e6000c101108 */
[----:B------:R-:W-:-:S05]  /*0a00*/  LEA.HI.X.SX32 R9, R9, R3, 0x1, P1 ;  /* 0x0000000309097211 */ /* 0x000fca00008f0eff */
[----:B------:R1:W-:Y:S04]  /*0a10*/  STG.E.U8 desc[UR8][R8.64], R20 ;  /* 0x0000001408007986 */ /* 0x0003e8000c101108 */
[----:B0-----:R1:W-:Y:S02]  /*0a20*/  @P0 REDG.E.ADD.STRONG.GPU desc[UR8][R6.64], R21 ;  /* 0x000000150600098e */ /* 0x0013e4000c12e108 */
.L_x_99:
[----:B------:R-:W-:Y:S05]  /*0a30*/  BSYNC.RECONVERGENT B1 ;  /* 0x0000000000017941 */ /* 0x000fea0003800200 */
.L_x_98:
[----:B------:R-:W-:-:S05]  /*0a40*/  VIADD R18, R18, 0x1 ;  /* 0x0000000112127836 */ /* 0x000fca0000000000 */
[----:B------:R-:W-:-:S13]  /*0a50*/  ISETP.GE.AND P0, PT, R18, R19, PT ;  /* 0x000000131200720c */ /* 0x000fda0003f06270 */
[----:B------:R-:W-:Y:S05]  /*0a60*/  @!P0 BRA `(.L_x_100) ;  /* 0xfffffff800e08947 */ /* 0x000fea000383ffff */
.L_x_97:
[----:B------:R-:W-:Y:S05]  /*0a70*/  BSYNC.RECONVERGENT B0 ;  /* 0x0000000000007941 */ /* 0x000fea0003800200 */
.L_x_96:
[----:B------:R-:W-:-:S05]  /*0a80*/  VIADD R11, R11, 0x1 ;  /* 0x000000010b0b7836 */ /* 0x000fca0000000000 */
[----:B------:R-:W-:-:S04]  /*0a90*/  I2FP.F32.U32 R3, R11 ;  /* 0x0000000b00037245 */ /* 0x000fc80000201000 */
[----:B------:R-:W-:-:S13]  /*0aa0*/  FSETP.GT.AND P0, PT, R10, R3, PT ;  /* 0x000000030a00720b */ /* 0x000fda0003f04000 */
[----:B------:R-:W-:Y:S05]  /*0ab0*/  @P0 BRA `(.L_x_101) ;  /* 0xfffffff8000c0947 */ /* 0x000fea000383ffff */
.L_x_95:
[----:B------:R-:W-:Y:S06]  /*0ac0*/  BAR.SYNC.DEFER_BLOCKING 0x0 ;  /* 0x0000000000007b1d */ /* 0x000fec0000010000 */
[----:B------:R-:W-:Y:S05]  /*0ad0*/  EXIT ;  /* 0x000000000000794d */ /* 0x000fea0003800000 */
        .weak           $__internal_0_$__cuda_sm20_div_s64
        .type           $__internal_0_$__cuda_sm20_div_s64,@function
        .size           $__internal_0_$__cuda_sm20_div_s64,(.L_x_103 - $__internal_0_$__cuda_sm20_div_s64)
$__internal_0_$__cuda_sm20_div_s64:
[----:B------:R-:W-:Y:S02]  /*0ae0*/  UMOV UR5, URZ ;  /* 0x000000ff00057c82 */ /* 0x000fe40008000000 */
[----:B------:R-:W0:Y:S08]  /*0af0*/  I2F.U64.RP R6, UR4 ;  /* 0x0000000400067d12 */ /* 0x000e300008309000 */
[----:B0-----:R-:W0:Y:S02]  /*0b00*/  MUFU.RCP R6, R6 ;  /* 0x0000000600067308 */ /* 0x001e240000001000 */
[----:B0-----:R-:W-:-:S06]  /*0b10*/  VIADD R4, R6, 0x1ffffffe ;  /* 0x1ffffffe06047836 */ /* 0x001fcc0000000000 */
[----:B------:R-:W0:Y:S02]  /*0b20*/  F2I.U64.TRUNC R4, R4 ;  /* 0x0000000400047311 */ /* 0x000e24000020d800 */
[----:B0-----:R-:W-:-:S04]  /*0b30*/  IMAD.WIDE.U32 R2, R4, UR4, RZ ;  /* 0x0000000404027c25 */ /* 0x001fc8000f8e00ff */
[----:B------:R-:W-:Y:S01]  /*0b40*/  IMAD R3, R5, UR4, R3 ;  /* 0x0000000405037c24 */ /* 0x000fe2000f8e0203 */
[----:B------:R-:W-:-:S05]  /*0b50*/  IADD3 R7, P0, PT, RZ, -R2, RZ ;  /* 0x80000002ff077210 */ /* 0x000fca0007f1e0ff */
[----:B------:R-:W-:-:S04]  /*0b60*/  IMAD.HI.U32 R2, R4, R7, RZ ;  /* 0x0000000704027227 */ /* 0x000fc800078e00ff */
[----:B------:R-:W-:Y:S02]  /*0b70*/  IMAD.X R9, RZ, RZ, ~R3, P0 ;  /* 0x000000ffff097224 */ /* 0x000fe400000e0e03 */
[----:B------:R-:W-:Y:S02]  /*0b80*/  IMAD.MOV.U32 R3, RZ, RZ, R4 ;  /* 0x000000ffff037224 */ /* 0x000fe400078e0004 */
[-C--:B------:R-:W-:Y:S02]  /*0b90*/  IMAD R11, R5, R9.reuse, RZ ;  /* 0x00000009050b7224 */ /* 0x080fe400078e02ff */
[----:B------:R-:W-:-:S04]  /*0ba0*/  IMAD.WIDE.U32 R2, P0, R4, R9, R2 ;  /* 0x0000000904027225 */ /* 0x000fc80007800002 */
[----:B------:R-:W-:-:S04]  /*0bb0*/  IMAD.HI.U32 R9, R5, R9, RZ ;  /* 0x0000000905097227 */ /* 0x000fc800078e00ff */
[----:B------:R-:W-:Y:S01]  /*0bc0*/  IMAD.HI.U32 R2, P1, R5, R7, R2 ;  /* 0x0000000705027227 */ /* 0x000fe20007820002 */
[----:B------:R-:W-:-:S04]  /*0bd0*/  IADD3.X R6, PT, PT, R9, R5, RZ, P0, !PT ;  /* 0x0000000509067210 */ /* 0x000fc800007fe4ff */
[----:B------:R-:W-:Y:S02]  /*0be0*/  IADD3 R7, P2, PT, R11, R2, RZ ;  /* 0x000000020b077210 */ /* 0x000fe40007f5e0ff */
[----:B------:R-:W0:Y:S02]  /*0bf0*/  LDC.64 R2, c[0x0][0x390] ;  /* 0x0000e400ff027b82 */ /* 0x000e240000000a00 */
[----:B------:R-:W-:Y:S01]  /*0c00*/  IADD3.X R9, PT, PT, RZ, RZ, R6, P2, P1 ;  /* 0x000000ffff097210 */ /* 0x000fe200017e2406 */
[----:B------:R-:W-:-:S03]  /*0c10*/  IMAD.WIDE.U32 R4, R7, UR4, RZ ;  /* 0x0000000407047c25 */ /* 0x000fc6000f8e00ff */
[----:B------:R-:W-:Y:S01]  /*0c20*/  IADD3 R13, P0, PT, RZ, -R4, RZ ;  /* 0x80000004ff0d7210 */ /* 0x000fe20007f1e0ff */
[----:B------:R-:W-:-:S04]  /*0c30*/  IMAD R4, R9, UR4, R5 ;  /* 0x0000000409047c24 */ /* 0x000fc8000f8e0205 */
[----:B------:R-:W-:-:S04]  /*0c40*/  IMAD.HI.U32 R6, R7, R13, RZ ;  /* 0x0000000d07067227 */ /* 0x000fc800078e00ff */
[----:B------:R-:W-:-:S04]  /*0c50*/  IMAD.X R4, RZ, RZ, ~R4, P0 ;  /* 0x000000ffff047224 */ /* 0x000fc800000e0e04 */
[----:B------:R-:W-:Y:S01]  /*0c60*/  IMAD.WIDE.U32 R6, P0, R7, R4, R6 ;  /* 0x0000000407067225 */ /* 0x000fe20007800006 */
[----:B0-----:R-:W-:-:S03]  /*0c70*/  ISETP.GE.AND P1, PT, R3, RZ, PT ;  /* 0x000000ff0300720c */ /* 0x001fc60003f26270 */
[C---:B------:R-:W-:Y:S01]  /*0c80*/  IMAD R8, R9.reuse, R4, RZ ;  /* 0x0000000409087224 */ /* 0x040fe200078e02ff */
[----:B------:R-:W-:Y:S01]  /*0c90*/  IADD3 R11, P4, PT, RZ, -R2, RZ ;  /* 0x80000002ff0b7210 */ /* 0x000fe20007f9e0ff */
[----:B------:R-:W-:-:S03]  /*0ca0*/  IMAD.HI.U32 R5, P2, R9, R13, R6 ;  /* 0x0000000d09057227 */ /* 0x000fc60007840006 */
[----:B------:R-:W-:Y:S01]  /*0cb0*/  SEL R6, R11, R2, !P1 ;  /* 0x000000020b067207 */ /* 0x000fe20004800000 */
[----:B------:R-:W-:Y:S01]  /*0cc0*/  IMAD.HI.U32 R4, R9, R4, RZ ;  /* 0x0000000409047227 */ /* 0x000fe200078e00ff */
[----:B------:R-:W-:-:S03]  /*0cd0*/  IADD3 R5, P3, PT, R8, R5, RZ ;  /* 0x0000000508057210 */ /* 0x000fc60007f7e0ff */
[----:B------:R-:W-:Y:S02]  /*0ce0*/  IMAD.X R8, RZ, RZ, ~R3, P4 ;  /* 0x000000ffff087224 */ /* 0x000fe400020e0e03 */
[----:B------:R-:W-:-:S03]  /*0cf0*/  IMAD.HI.U32 R2, R5, R6, RZ ;  /* 0x0000000605027227 */ /* 0x000fc600078e00ff */
[----:B------:R-:W-:Y:S01]  /*0d00*/  SEL R8, R8, R3, !P1 ;  /* 0x0000000308087207 */ /* 0x000fe20004800000 */
[----:B------:R-:W-:Y:S02]  /*0d10*/  IMAD.X R9, R4, 0x1, R9, P0 ;  /* 0x0000000104097824 */ /* 0x000fe400000e0609 */
[----:B------:R-:W-:-:S03]  /*0d20*/  IMAD.MOV.U32 R3, RZ, RZ, RZ ;  /* 0x000000ffff037224 */ /* 0x000fc600078e00ff */
[----:B------:R-:W-:Y:S01]  /*0d30*/  IADD3.X R9, PT, PT, RZ, RZ, R9, P3, P2 ;  /* 0x000000ffff097210 */ /* 0x000fe20001fe4409 */
[----:B------:R-:W-:-:S04]  /*0d40*/  IMAD.WIDE.U32 R2, R5, R8, R2 ;  /* 0x0000000805027225 */ /* 0x000fc800078e0002 */
[C---:B------:R-:W-:Y:S02]  /*0d50*/  IMAD R5, R9.reuse, R8, RZ ;  /* 0x0000000809057224 */ /* 0x040fe400078e02ff */
[----:B------:R-:W-:-:S04]  /*0d60*/  IMAD.HI.U32 R2, P0, R9, R6, R2 ;  /* 0x0000000609027227 */ /* 0x000fc80007800002 */
[----:B------:R-:W-:Y:S01]  /*0d70*/  IMAD.HI.U32 R9, R9, R8, RZ ;  /* 0x0000000809097227 */ /* 0x000fe200078e00ff */
[----:B------:R-:W-:-:S03]  /*0d80*/  IADD3 R4, P2, PT, R5, R2, RZ ;  /* 0x0000000205047210 */ /* 0x000fc60007f5e0ff */
[----:B------:R-:W-:-:S04]  /*0d90*/  IMAD.X R2, RZ, RZ, R9, P0 ;  /* 0x000000ffff027224 */ /* 0x000fc800000e0609 */
[----:B------:R-:W-:Y:S02]  /*0da0*/  IMAD.X R5, RZ, RZ, R2, P2 ;  /* 0x000000ffff057224 */ /* 0x000fe400010e0602 */
[----:B------:R-:W-:-:S04]  /*0db0*/  IMAD.WIDE.U32 R2, R4, UR4, RZ ;  /* 0x0000000404027c25 */ /* 0x000fc8000f8e00ff */
[----:B------:R-:W-:Y:S01]  /*0dc0*/  IMAD R3, R5, UR4, R3 ;  /* 0x0000000405037c24 */ /* 0x000fe2000f8e0203 */
[----:B------:R-:W-:-:S04]  /*0dd0*/  IADD3 R9, P0, PT, -R2, R6, RZ ;  /* 0x0000000602097210 */ /* 0x000fc80007f1e1ff */
[----:B------:R-:W-:Y:S02]  /*0de0*/  IADD3.X R8, PT, PT, ~R3, R8, RZ, P0, !PT ;  /* 0x0000000803087210 */ /* 0x000fe400007fe5ff */
[C---:B------:R-:W-:Y:S02]  /*0df0*/  ISETP.GE.U32.AND P0, PT, R9.reuse, UR4, PT ;  /* 0x0000000409007c0c */ /* 0x040fe4000bf06070 */
[----:B------:R-:W-:Y:S02]  /*0e00*/  IADD3 R6, P2, PT, R9, -UR4, RZ ;  /* 0x8000000409067c10 */ /* 0x000fe4000ff5e0ff */
[----:B------:R-:W-:Y:S02]  /*0e10*/  ISETP.GE.U32.AND.EX P0, PT, R8, RZ, PT, P0 ;  /* 0x000000ff0800720c */ /* 0x000fe40003f06100 */
[----:B------:R-:W-:Y:S02]  /*0e20*/  IADD3 R3, P3, PT, R4, 0x1, RZ ;  /* 0x0000000104037810 */ /* 0x000fe40007f7e0ff */
[----:B------:R-:W-:-:S02]  /*0e30*/  IADD3.X R7, PT, PT, R8, -0x1, RZ, P2, !PT ;  /* 0xffffffff08077810 */ /* 0x000fc400017fe4ff */
[----:B------:R-:W-:Y:S01]  /*0e40*/  SEL R6, R6, R9, P0 ;  /* 0x0000000906067207 */ /* 0x000fe20000000000 */
[----:B------:R-:W-:Y:S01]  /*0e50*/  IMAD.X R2, RZ, RZ, R5, P3 ;  /* 0x000000ffff027224 */ /* 0x000fe200018e0605 */
[----:B------:R-:W-:Y:S02]  /*0e60*/  SEL R3, R3, R4, P0 ;  /* 0x0000000403037207 */ /* 0x000fe40000000000 */
[----:B------:R-:W-:Y:S02]  /*0e70*/  SEL R7, R7, R8, P0 ;  /* 0x0000000807077207 */ /* 0x000fe40000000000 */
[----:B------:R-:W-:Y:S02]  /*0e80*/  ISETP.GE.U32.AND P2, PT, R6, UR4, PT ;  /* 0x0000000406007c0c */ /* 0x000fe4000bf46070 */
[----:B------:R-:W-:Y:S02]  /*0e90*/  SEL R2, R2, R5, P0 ;  /* 0x0000000502027207 */ /* 0x000fe40000000000 */
[----:B------:R-:W-:-:S02]  /*0ea0*/  IADD3 R4, P3, PT, R3, 0x1, RZ ;  /* 0x0000000103047810 */ /* 0x000fc40007f7e0ff */
[----:B------:R-:W-:-:S03]  /*0eb0*/  ISETP.GE.U32.AND.EX P0, PT, R7, RZ, PT, P2 ;  /* 0x000000ff0700720c */ /* 0x000fc60003f06120 */
[----:B------:R-:W-:Y:S01]  /*0ec0*/  IMAD.X R5, RZ, RZ, R2, P3 ;  /* 0x000000ffff057224 */ /* 0x000fe200018e0602 */
[----:B------:R-:W-:-:S04]  /*0ed0*/  SEL R4, R4, R3, P0 ;  /* 0x0000000304047207 */ /* 0x000fc80000000000 */
[----:B------:R-:W-:Y:S02]  /*0ee0*/  SEL R5, R5, R2, P0 ;  /* 0x0000000205057207 */ /* 0x000fe40000000000 */
[-C--:B------:R-:W-:Y:S02]  /*0ef0*/  IADD3 R3, P2, PT, RZ, -R4.reuse, RZ ;  /* 0x80000004ff037210 */ /* 0x080fe40007f5e0ff */
[----:B------:R-:W-:Y:S02]  /*0f00*/  ISETP.NE.U32.AND P0, PT, RZ, UR4, PT ;  /* 0x00000004ff007c0c */ /* 0x000fe4000bf05070 */
[----:B------:R-:W-:Y:S01]  /*0f10*/  SEL R4, R3, R4, !P1 ;  /* 0x0000000403047207 */ /* 0x000fe20004800000 */
[----:B------:R-:W-:Y:S01]  /*0f20*/  IMAD.X R2, RZ, RZ, ~R5, P2 ;  /* 0x000000ffff027224 */ /* 0x000fe200010e0e05 */
[----:B------:R-:W-:Y:S01]  /*0f30*/  ISETP.NE.AND.EX P0, PT, RZ, RZ, PT, P0 ;  /* 0x000000ffff00720c */ /* 0x000fe20003f05300 */
[----:B------:R-:W-:-:S03]  /*0f40*/  IMAD.MOV.U32 R3, RZ, RZ, 0x0 ;  /* 0x00000000ff037424 */ /* 0x000fc600078e00ff */
[----:B------:R-:W-:Y:S01]  /*0f50*/  SEL R5, R2, R5, !P1 ;  /* 0x0000000502057207 */ /* 0x000fe20004800000 */
[----:B------:R-:W-:Y:S01]  /*0f60*/  IMAD.MOV.U32 R2, RZ, RZ, R0 ;  /* 0x000000ffff027224 */ /* 0x000fe200078e0000 */
[----:B------:R-:W-:Y:S02]  /*0f70*/  SEL R4, R4, 0xffffffff, P0 ;  /* 0xffffffff04047807 */ /* 0x000fe40000000000 */
[----:B------:R-:W-:Y:S01]  /*0f80*/  SEL R5, R5, 0xffffffff, P0 ;  /* 0xffffffff05057807 */ /* 0x000fe20000000000 */
[----:B------:R-:W-:Y:S06]  /*0f90*/  RET.REL.NODEC R2 `(_Z17createConstraintsPbilPi) ;  /* 0xfffffff002187950 */ /* 0x000fec0003c3ffff */
.L_x_102:
        /* <DEDUP_REMOVED lines=14> */
.L_x_103:


//--------------------- .nv.global.init           --------------------------
	.section	.nv.global.init,"aw",@progbits
.nv.global.init:
	.type		$str,@object
	.size		$str,($str$1 - $str)
$str:
        /*0000*/ 	.byte	0x53, 0x74, 0x6f, 0x20, 0x63, 0x6f, 0x6e, 0x74, 0x72, 0x6f, 0x6c, 0x6c, 0x61, 0x6e, 0x64, 0x6f
        /*0010*/ 	.byte	0x20, 0x6c, 0x61, 0x20, 0x64, 0x69, 0x61, 0x67, 0x6f, 0x6e, 0x61, 0x6c, 0x65, 0x0a, 0x00
	.type		$str$1,@object
	.size		$str$1,($str$2 - $str$1)
$str$1:
        /*001f*/ 	.byte	0x4e, 0x65, 0x6c, 0x6c, 0x61, 0x20, 0x73, 0x74, 0x61, 0x74, 0x75, 0x73, 0x20, 0x25, 0x64, 0x20
        /*002f*/ 	.byte	0x65, 0x20, 0x6e, 0x65, 0x6c, 0x6c, 0x61, 0x20, 0x73, 0x74, 0x61, 0x74, 0x75, 0x73, 0x20, 0x25
        /*003f*/ 	.byte	0x64, 0x20, 0x68, 0x61, 0x6e, 0x6e, 0x6f, 0x20, 0x65, 0x6e, 0x74, 0x72, 0x61, 0x6d, 0x62, 0x69
        /*004f*/ 	.byte	0x20, 0x31, 0x0a, 0x00
	.type		$str$2,@object
	.size		$str$2,(.L_2 - $str$2)
$str$2:
        /*0053*/ 	.byte	0x4e, 0x6f, 0x6e, 0x20, 0x63, 0x69, 0x20, 0x73, 0x6f, 0x6e, 0x6f, 0x20, 0x73, 0x6f, 0x6c, 0x75
        /*0063*/ 	.byte	0x7a, 0x69, 0x6f, 0x6e, 0x69, 0x20, 0x70, 0x65, 0x72, 0x20, 0x69, 0x6c, 0x20, 0x63, 0x6f, 0x6e
        /*0073*/ 	.byte	0x74, 0x72, 0x6f, 0x6c, 0x6c, 0x6f, 0x20, 0x73, 0x75, 0x6c, 0x6c, 0x61, 0x20, 0x64, 0x69, 0x61
        /*0083*/ 	.byte	0x67, 0x6f, 0x6e, 0x61, 0x6c, 0x65, 0x0a, 0x0a, 0x00
.L_2:


//--------------------- .nv.shared.reserved.0     --------------------------
	.section	.nv.shared.reserved.0,"aw",@nobits
	.weak		__nv_reservedSMEM_offset_0_alias
	.size		__nv_reservedSMEM_offset_0_alias, 0, 64
	.other		__nv_reservedSMEM_offset_0_alias,@"STO_CUDA_RESERVED_SHARED STV_DEFAULT"
__nv_reservedSMEM_offset_0_alias:
	.zero		0
	.zero		64


//--------------------- .nv.constant0._Z11checkNewSolPiS_iiS_ --------------------------
	.section	.nv.constant0._Z11checkNewSolPiS_iiS_,"a",@progbits
	.sectionflags	@""
	.align	4
.nv.constant0._Z11checkNewSolPiS_iiS_:
	.zero		928


//--------------------- .nv.constant0._Z11copyNextSolPiS_ii --------------------------
	.section	.nv.constant0._Z11copyNextSolPiS_ii,"a",@progbits
	.sectionflags	@""
	.align	4
.nv.constant0._Z11copyNextSolPiS_ii:
	.zero		920


//--------------------- .nv.constant0._Z11saveNextSolPiS_ii --------------------------
	.section	.nv.constant0._Z11saveNextSolPiS_ii,"a",@progbits
	.sectionflags	@""
	.align	4
.nv.constant0._Z11saveNextSolPiS_ii:
	.zero		920


//--------------------- .nv.constant0._Z11completeSolPiiPb --------------------------
	.section	.nv.constant0._Z11completeSolPiiPb,"a",@progbits
	.sectionflags	@""
	.align	4
.nv.constant0._Z11completeSolPiiPb:
	.zero		920


//--------------------- .nv.constant0._Z8checkRowPbPiiS0_S_S_ --------------------------
	.section	.nv.constant0._Z8checkRowPbPiiS0_S_S_,"a",@progbits
	.sectionflags	@""
	.align	4
.nv.constant0._Z8checkRowPbPiiS0_S_S_:
	.zero		944


//--------------------- .nv.constant0._Z13checkDiagonalPbiPi --------------------------
	.section	.nv.constant0._Z13checkDiagonalPbiPi,"a",@progbits
	.sectionflags	@""
	.align	4
.nv.constant0._Z13checkDiagonalPbiPi:
	.zero		920


//--------------------- .nv.constant0._Z17createConstraintsPbilPi --------------------------
	.section	.nv.constant0._Z17createConstraintsPbilPi,"a",@progbits
	.sectionflags	@""
	.align	4
.nv.constant0._Z17createConstraintsPbilPi:
	.zero		928


//--------------------- SYMBOLS --------------------------

	.type		.nv.reservedSmem.offset0,@object
	.size		.nv.reservedSmem.offset0,0x4
	.type		vprintf,@function
